// auto-generated by cutlass_sweep.conv — config: {"arch": "sm_100", "cluster_m": 2, "cluster_n": 1, "conv_kind": "fprop", "dtype": "e4m3", "ndim": 2, "tile_k": 64, "tile_m": 128, "tile_n": 128}
#include "cutlass/cutlass.h"
#include "cute/tensor.hpp"
#include "cutlass/kernel_hardware_info.hpp"
#include "cutlass/conv/convolution.h"
#include "cutlass/conv/dispatch_policy.hpp"
#include "cutlass/conv/collective/collective_builder.hpp"
#include "cutlass/conv/kernel/conv_universal.hpp"
#include "cutlass/conv/device/conv_universal_adapter.hpp"
#include "cutlass/epilogue/collective/collective_builder.hpp"

using namespace cute;
using Elem = cutlass::float_e4m3_t;
using Acc  = float;
using LayoutAB = cutlass::layout::TensorNHWC;
using LayoutC  = cutlass::layout::TensorNHWC;
constexpr auto ConvOp = cutlass::conv::Operator::kFprop;
using TileShape    = Shape<_128, _128, Shape<_64>>;
using ClusterShape = Shape<_2, _1, _1>;

using CollectiveEpilogue = typename cutlass::epilogue::collective::CollectiveBuilder<
    cutlass::arch::Sm100, cutlass::arch::OpClassTensorOp,
    TileShape, ClusterShape,
    cutlass::epilogue::collective::EpilogueTileAuto,
    Acc, Acc,
    Elem, LayoutC, 128 / cutlass::sizeof_bits<Elem>::value,
    Elem, LayoutC, 128 / cutlass::sizeof_bits<Elem>::value,
    cutlass::epilogue::collective::EpilogueScheduleAuto
  >::CollectiveOp;

using CollectiveMainloop = typename cutlass::conv::collective::CollectiveBuilder<
    cutlass::arch::Sm100, cutlass::arch::OpClassTensorOp, ConvOp,
    Elem, LayoutAB, 128 / cutlass::sizeof_bits<Elem>::value,
    Elem, LayoutAB, 128 / cutlass::sizeof_bits<Elem>::value,
    Acc,
    TileShape, ClusterShape,
    cutlass::conv::collective::StageCountAutoCarveout<
        static_cast<int>(sizeof(typename CollectiveEpilogue::SharedStorage))>,
    cutlass::conv::collective::KernelScheduleAuto
  >::CollectiveOp;

using ProblemShape = cutlass::conv::ConvProblemShape<
    ConvOp, CollectiveMainloop::DispatchPolicy::NumSpatialDimensions>;
using ConvKernel = cutlass::conv::kernel::ConvUniversal<
    ProblemShape, CollectiveMainloop, CollectiveEpilogue>;
using Conv = cutlass::conv::device::ConvUniversalAdapter<ConvKernel>;

auto* _anchor = &cutlass::device_kernel<ConvKernel>;


// ===== COMPILED SASS (sm_100a) =====

	.target	sm_100a

	.elftype	@"ET_EXEC"


//--------------------- .note.nv.tkinfo           --------------------------
	.section	.note.nv.tkinfo,"",@"SHT_NOTE"
	.sectionflags	@"SHF_NOTE_NV_TKINFO"
	.tkinfo
        /*0018*/ 	.word	0x00000002
        /*0030*/ 	.string	""
        /*0030*/ 	.string	"ptxas"
        /*0030*/ 	.string	"Cuda compilation tools, release 13.0, V13.0.88"
        /*0030*/ 	.string	"Build cuda_13.0.r13.0/compiler.36424714_0"
        /*0030*/ 	.string	"-arch sm_100a -m 64 "



//--------------------- .note.nv.cuinfo           --------------------------
	.section	.note.nv.cuinfo,"",@"SHT_NOTE"
	.sectionflags	@"SHF_NOTE_NV_CUINFO"
        /*0018*/ 	.short	0x0002
        /*001a*/ 	.short	0x0064
        /*001c*/ 	.short	0x0082
	.zero		2


//--------------------- .nv.info                  --------------------------
	.section	.nv.info,"",@"SHT_CUDA_INFO"
	.align	4


	//----- nvinfo : EIATTR_REGCOUNT
	.align		4
        /*0000*/ 	.byte	0x04, 0x2f
        /*0002*/ 	.short	(.L_19 - .L_18)
	.align		4
.L_18:
        /*0004*/ 	.word	index@(_ZN7cutlass13device_kernelINS_4conv6kernel13ConvUniversalINS1_16ConvProblemShapeILNS1_8OperatorE0ELi2EEENS1_10collective14CollectiveConvINS1_47MainloopSm100TmaUmmaWarpSpecializedImplicitGemmILS5_0ELi26ELi2ELi1ELi2EN4cute5tupleIJNSA_1CILi2EEENSC_ILi1EEESE_EEEEENSB_IJNSC_ILi128EEESH_NSB_IJNSC_ILi64EEEEEEEEENS_12float_e4m3_tESL_NSA_8TiledMMAINSA_8MMA_AtomIJNSA_10MMA_TraitsINSA_25SM100_MMA_F8F6F4_2x1SM_SSEJSL_SL_fSH_SH_NSA_17integral_constantINSA_4UMMA5MajorELSS_0EEEST_NSQ_INSR_7ScaleInELSU_0EEESV_EEEEEENSA_6LayoutINSB_IJSE_SE_SE_EEENSB_IJNSC_ILi0EEES10_S10_EEEEENSB_IJNSA_10UnderscoreES13_S13_EEEEENS7_6detail27Sm100ImplicitGemmTileTraitsINSA_25SM100_TMA_2SM_LOAD_IM2COLENSA_14ComposedLayoutINSA_7SwizzleILi2ELi4ELi3EEENSA_18smem_ptr_flag_bitsILi8EEENSY_INSB_IJNSC_ILi8EEESI_EEENSB_IJSI_SE_EEEEEEEvEENS17_INSA_18SM100_TMA_2SM_LOADES1I_vEEEENS_8epilogue10collective18CollectiveEpilogueINS1N_23Sm100TmaWarpSpecializedILi2ELi2ELi32ELb0ELb0EEEJNSB_IJSI_SH_SJ_EEENSB_IJNSY_ISI_SE_EENSY_INSB_IJNSC_ILi32EEESD_EEENSB_IJSE_SI_EEEEEEEESL_NSB_IJNSB_IJlllEEESE_S10_EEESL_S20_NS1N_6fusion15FusionCallbacksIS1R_NS21_17LinearCombinationISL_fSL_fLNS_15FloatRoundStyleE2EEES1S_S1Y_JEEENSA_5SM1004TMEM4LOAD26SM100_TMEM_LOAD_32dp32b32xENSA_20SM90_TMA_LOAD_IM2COLENS19_INS1A_ILi1ELi4ELi3EEES1D_NSY_INSB_IJS1E_S1U_EEENSB_IJS1U_SE_EEEEEEENSA_39AutoVectorizingCopyWithAssumedAlignmentILi128EEENSA_21SM90_TMA_STORE_IM2COLES2G_S2I_S2I_EEEvvEEEEvNT_6ParamsE)
        /*0008*/ 	.word	0x00000079


	//----- nvinfo : EIATTR_FRAME_SIZE
	.align		4
.L_19:
        /*000c*/ 	.byte	0x04, 0x11
        /*000e*/ 	.short	(.L_21 - .L_20)
	.align		4
.L_20:
        /*0010*/ 	.word	index@($__internal_2_$__cuda_sm10x_tcgen05_guardrail_trap_unallocated_columns_being_dealloced)
        /*0014*/ 	.word	0x00000008


	//----- nvinfo : EIATTR_FRAME_SIZE
	.align		4
.L_21:
        /*0018*/ 	.byte	0x04, 0x11
        /*001a*/ 	.short	(.L_23 - .L_22)
	.align		4
.L_22:
        /*001c*/ 	.word	index@($__internal_1_$__cuda_sm10x_tcgen05_guardrail_trap_phase_invalid_during_alloc)
        /*0020*/ 	.word	0x00000008


	//----- nvinfo : EIATTR_FRAME_SIZE
	.align		4
.L_23:
        /*0024*/ 	.byte	0x04, 0x11
        /*0026*/ 	.short	(.L_25 - .L_24)
	.align		4
.L_24:
        /*0028*/ 	.word	index@($__internal_0_$__cuda_sm10x_tcgen05_guardrail_trap_col_being_dealloced_not_returned_by_alloc)
        /*002c*/ 	.word	0x00000008


	//----- nvinfo : EIATTR_FRAME_SIZE
	.align		4
.L_25:
        /*0030*/ 	.byte	0x04, 0x11
        /*0032*/ 	.short	(.L_27 - .L_26)
	.align		4
.L_26:
        /*0034*/ 	.word	index@(_ZN7cutlass13device_kernelINS_4conv6kernel13ConvUniversalINS1_16ConvProblemShapeILNS1_8OperatorE0ELi2EEENS1_10collective14CollectiveConvINS1_47MainloopSm100TmaUmmaWarpSpecializedImplicitGemmILS5_0ELi26ELi2ELi1ELi2EN4cute5tupleIJNSA_1CILi2EEENSC_ILi1EEESE_EEEEENSB_IJNSC_ILi128EEESH_NSB_IJNSC_ILi64EEEEEEEEENS_12float_e4m3_tESL_NSA_8TiledMMAINSA_8MMA_AtomIJNSA_10MMA_TraitsINSA_25SM100_MMA_F8F6F4_2x1SM_SSEJSL_SL_fSH_SH_NSA_17integral_constantINSA_4UMMA5MajorELSS_0EEEST_NSQ_INSR_7ScaleInELSU_0EEESV_EEEEEENSA_6LayoutINSB_IJSE_SE_SE_EEENSB_IJNSC_ILi0EEES10_S10_EEEEENSB_IJNSA_10UnderscoreES13_S13_EEEEENS7_6detail27Sm100ImplicitGemmTileTraitsINSA_25SM100_TMA_2SM_LOAD_IM2COLENSA_14ComposedLayoutINSA_7SwizzleILi2ELi4ELi3EEENSA_18smem_ptr_flag_bitsILi8EEENSY_INSB_IJNSC_ILi8EEESI_EEENSB_IJSI_SE_EEEEEEEvEENS17_INSA_18SM100_TMA_2SM_LOADES1I_vEEEENS_8epilogue10collective18CollectiveEpilogueINS1N_23Sm100TmaWarpSpecializedILi2ELi2ELi32ELb0ELb0EEEJNSB_IJSI_SH_SJ_EEENSB_IJNSY_ISI_SE_EENSY_INSB_IJNSC_ILi32EEESD_EEENSB_IJSE_SI_EEEEEEEESL_NSB_IJNSB_IJlllEEESE_S10_EEESL_S20_NS1N_6fusion15FusionCallbacksIS1R_NS21_17LinearCombinationISL_fSL_fLNS_15FloatRoundStyleE2EEES1S_S1Y_JEEENSA_5SM1004TMEM4LOAD26SM100_TMEM_LOAD_32dp32b32xENSA_20SM90_TMA_LOAD_IM2COLENS19_INS1A_ILi1ELi4ELi3EEES1D_NSY_INSB_IJS1E_S1U_EEENSB_IJS1U_SE_EEEEEEENSA_39AutoVectorizingCopyWithAssumedAlignmentILi128EEENSA_21SM90_TMA_STORE_IM2COLES2G_S2I_S2I_EEEvvEEEEvNT_6ParamsE)
        /*0038*/ 	.word	0x00000008


	//----- nvinfo : EIATTR_MIN_STACK_SIZE
	.align		4
.L_27:
        /*003c*/ 	.byte	0x04, 0x12
        /*003e*/ 	.short	(.L_29 - .L_28)
	.align		4
.L_28:
        /*0040*/ 	.word	index@(_ZN7cutlass13device_kernelINS_4conv6kernel13ConvUniversalINS1_16ConvProblemShapeILNS1_8OperatorE0ELi2EEENS1_10collective14CollectiveConvINS1_47MainloopSm100TmaUmmaWarpSpecializedImplicitGemmILS5_0ELi26ELi2ELi1ELi2EN4cute5tupleIJNSA_1CILi2EEENSC_ILi1EEESE_EEEEENSB_IJNSC_ILi128EEESH_NSB_IJNSC_ILi64EEEEEEEEENS_12float_e4m3_tESL_NSA_8TiledMMAINSA_8MMA_AtomIJNSA_10MMA_TraitsINSA_25SM100_MMA_F8F6F4_2x1SM_SSEJSL_SL_fSH_SH_NSA_17integral_constantINSA_4UMMA5MajorELSS_0EEEST_NSQ_INSR_7ScaleInELSU_0EEESV_EEEEEENSA_6LayoutINSB_IJSE_SE_SE_EEENSB_IJNSC_ILi0EEES10_S10_EEEEENSB_IJNSA_10UnderscoreES13_S13_EEEEENS7_6detail27Sm100ImplicitGemmTileTraitsINSA_25SM100_TMA_2SM_LOAD_IM2COLENSA_14ComposedLayoutINSA_7SwizzleILi2ELi4ELi3EEENSA_18smem_ptr_flag_bitsILi8EEENSY_INSB_IJNSC_ILi8EEESI_EEENSB_IJSI_SE_EEEEEEEvEENS17_INSA_18SM100_TMA_2SM_LOADES1I_vEEEENS_8epilogue10collective18CollectiveEpilogueINS1N_23Sm100TmaWarpSpecializedILi2ELi2ELi32ELb0ELb0EEEJNSB_IJSI_SH_SJ_EEENSB_IJNSY_ISI_SE_EENSY_INSB_IJNSC_ILi32EEESD_EEENSB_IJSE_SI_EEEEEEEESL_NSB_IJNSB_IJlllEEESE_S10_EEESL_S20_NS1N_6fusion15FusionCallbacksIS1R_NS21_17LinearCombinationISL_fSL_fLNS_15FloatRoundStyleE2EEES1S_S1Y_JEEENSA_5SM1004TMEM4LOAD26SM100_TMEM_LOAD_32dp32b32xENSA_20SM90_TMA_LOAD_IM2COLENS19_INS1A_ILi1ELi4ELi3EEES1D_NSY_INSB_IJS1E_S1U_EEENSB_IJS1U_SE_EEEEEEENSA_39AutoVectorizingCopyWithAssumedAlignmentILi128EEENSA_21SM90_TMA_STORE_IM2COLES2G_S2I_S2I_EEEvvEEEEvNT_6ParamsE)
        /*0044*/ 	.word	0x00000008
.L_29:


//--------------------- .nv.compat                --------------------------
	.section	.nv.compat,"",@"SHT_CUDA_COMPAT_INFO"
	.align	4
        /*0000*/ 	.byte	0x02, 0x09, 0x01, 0x00, 0x02, 0x02, 0x02, 0x00, 0x02, 0x05, 0x05, 0x00, 0x03, 0x07, 0x01, 0x01
        /*0010*/ 	.byte	0x02, 0x03, 0x01, 0x00, 0x02, 0x06, 0x01, 0x00, 0x04, 0x0b, 0x08, 0x00, 0x09, 0x00, 0x00, 0x00
        /*0020*/ 	.byte	0x00, 0x00, 0x00, 0x00


//--------------------- .nv.info._ZN7cutlass13device_kernelINS_4conv6kernel13ConvUniversalINS1_16ConvProblemShapeILNS1_8OperatorE0ELi2EEENS1_10collective14CollectiveConvINS1_47MainloopSm100TmaUmmaWarpSpecializedImplicitGemmILS5_0ELi26ELi2ELi1ELi2EN4cute5tupleIJNSA_1CILi2EEENSC_ILi1EEESE_EEEEENSB_IJNSC_ILi128EEESH_NSB_IJNSC_ILi64EEEEEEEEENS_12float_e4m3_tESL_NSA_8TiledMMAINSA_8MMA_AtomIJNSA_10MMA_TraitsINSA_25SM100_MMA_F8F6F4_2x1SM_SSEJSL_SL_fSH_SH_NSA_17integral_constantINSA_4UMMA5MajorELSS_0EEEST_NSQ_INSR_7ScaleInELSU_0EEESV_EEEEEENSA_6LayoutINSB_IJSE_SE_SE_EEENSB_IJNSC_ILi0EEES10_S10_EEEEENSB_IJNSA_10UnderscoreES13_S13_EEEEENS7_6detail27Sm100ImplicitGemmTileTraitsINSA_25SM100_TMA_2SM_LOAD_IM2COLENSA_14ComposedLayoutINSA_7SwizzleILi2ELi4ELi3EEENSA_18smem_ptr_flag_bitsILi8EEENSY_INSB_IJNSC_ILi8EEESI_EEENSB_IJSI_SE_EEEEEEEvEENS17_INSA_18SM100_TMA_2SM_LOADES1I_vEEEENS_8epilogue10collective18CollectiveEpilogueINS1N_23Sm100TmaWarpSpecializedILi2ELi2ELi32ELb0ELb0EEEJNSB_IJSI_SH_SJ_EEENSB_IJNSY_ISI_SE_EENSY_INSB_IJNSC_ILi32EEESD_EEENSB_IJSE_SI_EEEEEEEESL_NSB_IJNSB_IJlllEEESE_S10_EEESL_S20_NS1N_6fusion15FusionCallbacksIS1R_NS21_17LinearCombinationISL_fSL_fLNS_15FloatRoundStyleE2EEES1S_S1Y_JEEENSA_5SM1004TMEM4LOAD26SM100_TMEM_LOAD_32dp32b32xENSA_20SM90_TMA_LOAD_IM2COLENS19_INS1A_ILi1ELi4ELi3EEES1D_NSY_INSB_IJS1E_S1U_EEENSB_IJS1U_SE_EEEEEEENSA_39AutoVectorizingCopyWithAssumedAlignmentILi128EEENSA_21SM90_TMA_STORE_IM2COLES2G_S2I_S2I_EEEvvEEEEvNT_6ParamsE --------------------------
	.section	.nv.info._ZN7cutlass13device_kernelINS_4conv6kernel13ConvUniversalINS1_16ConvProblemShapeILNS1_8OperatorE0ELi2EEENS1_10collective14CollectiveConvINS1_47MainloopSm100TmaUmmaWarpSpecializedImplicitGemmILS5_0ELi26ELi2ELi1ELi2EN4cute5tupleIJNSA_1CILi2EEENSC_ILi1EEESE_EEEEENSB_IJNSC_ILi128EEESH_NSB_IJNSC_ILi64EEEEEEEEENS_12float_e4m3_tESL_NSA_8TiledMMAINSA_8MMA_AtomIJNSA_10MMA_TraitsINSA_25SM100_MMA_F8F6F4_2x1SM_SSEJSL_SL_fSH_SH_NSA_17integral_constantINSA_4UMMA5MajorELSS_0EEEST_NSQ_INSR_7ScaleInELSU_0EEESV_EEEEEENSA_6LayoutINSB_IJSE_SE_SE_EEENSB_IJNSC_ILi0EEES10_S10_EEEEENSB_IJNSA_10UnderscoreES13_S13_EEEEENS7_6detail27Sm100ImplicitGemmTileTraitsINSA_25SM100_TMA_2SM_LOAD_IM2COLENSA_14ComposedLayoutINSA_7SwizzleILi2ELi4ELi3EEENSA_18smem_ptr_flag_bitsILi8EEENSY_INSB_IJNSC_ILi8EEESI_EEENSB_IJSI_SE_EEEEEEEvEENS17_INSA_18SM100_TMA_2SM_LOADES1I_vEEEENS_8epilogue10collective18CollectiveEpilogueINS1N_23Sm100TmaWarpSpecializedILi2ELi2ELi32ELb0ELb0EEEJNSB_IJSI_SH_SJ_EEENSB_IJNSY_ISI_SE_EENSY_INSB_IJNSC_ILi32EEESD_EEENSB_IJSE_SI_EEEEEEEESL_NSB_IJNSB_IJlllEEESE_S10_EEESL_S20_NS1N_6fusion15FusionCallbacksIS1R_NS21_17LinearCombinationISL_fSL_fLNS_15FloatRoundStyleE2EEES1S_S1Y_JEEENSA_5SM1004TMEM4LOAD26SM100_TMEM_LOAD_32dp32b32xENSA_20SM90_TMA_LOAD_IM2COLENS19_INS1A_ILi1ELi4ELi3EEES1D_NSY_INSB_IJS1E_S1U_EEENSB_IJS1U_SE_EEEEEEENSA_39AutoVectorizingCopyWithAssumedAlignmentILi128EEENSA_21SM90_TMA_STORE_IM2COLES2G_S2I_S2I_EEEvvEEEEvNT_6ParamsE,"",@"SHT_CUDA_INFO"
	.sectionflags	@""
	.align	4


	//----- nvinfo : EIATTR_CUDA_API_VERSION
	.align		4
        /*0000*/ 	.byte	0x04, 0x37
        /*0002*/ 	.short	(.L_31 - .L_30)
.L_30:
        /*0004*/ 	.word	0x00000082


	//----- nvinfo : EIATTR_KPARAM_INFO
	.align		4
.L_31:
        /*0008*/ 	.byte	0x04, 0x17
        /*000a*/ 	.short	(.L_33 - .L_32)
.L_32:
        /*000c*/ 	.word	0x00000000
        /*0010*/ 	.short	0x0000
        /*0012*/ 	.short	0x0000
        /*0014*/ 	.byte	0x00, 0xf0, 0x01, 0x20


	//----- nvinfo : EIATTR_AT_ENTRY_FRAGMENTS
	.align		4
.L_33:
        /*0018*/ 	.byte	0x04, 0x4f
        /*001a*/ 	.short	(.L_35 - .L_34)


	//   ....[0]....
.L_34:
        /*001c*/ 	.word	0x00000007


	//----- nvinfo : EIATTR_RESERVED_SMEM_USED
	.align		4
.L_35:
        /*0020*/ 	.byte	0x01, 0x41
	.zero		2


	//----- nvinfo : EIATTR_SPARSE_MMA_MASK
	.align		4
        /*0024*/ 	.byte	0x03, 0x50
        /*0026*/ 	.short	0x0000


	//----- nvinfo : EIATTR_TCGEN05_2CTA_USED
	.align		4
        /*0028*/ 	.byte	0x01, 0x52
	.zero		2


	//----- nvinfo : EIATTR_MAXREG_COUNT
	.align		4
        /*002c*/ 	.byte	0x03, 0x1b
        /*002e*/ 	.short	0x00ff


	//----- nvinfo : EIATTR_NUM_BARRIERS
	.align		4
        /*0030*/ 	.byte	0x02, 0x4c
        /*0032*/ 	.byte	0x07
	.zero		1


	//----- nvinfo : EIATTR_EXTERNS
	.align		4
        /*0034*/ 	.byte	0x04, 0x0f
        /*0036*/ 	.short	(.L_37 - .L_36)


	//   ....[0]....
	.align		4
.L_36:
        /*0038*/ 	.word	index@(__assertfail)


	//----- nvinfo : EIATTR_MERCURY_ISA_VERSION
	.align		4
.L_37:
        /*003c*/ 	.byte	0x03, 0x5f
        /*003e*/ 	.short	0x0101


	//----- nvinfo : EIATTR_INT_WARP_WIDE_INSTR_OFFSETS
	.align		4
        /*0040*/ 	.byte	0x04, 0x31
        /*0042*/ 	.short	(.L_39 - .L_38)


	//   ....[0]....
.L_38:
        /*0044*/ 	.word	0x00000ea0


	//   ....[1]....
        /*0048*/ 	.word	0x00000f40


	//   ....[2]....
        /*004c*/ 	.word	0x00005050


	//   ....[3]....
        /*0050*/ 	.word	0x00005070


	//   ....[4]....
        /*0054*/ 	.word	0x000050a0


	//   ....[5]....
        /*0058*/ 	.word	0x00005d10


	//   ....[6]....
        /*005c*/ 	.word	0x00005df0


	//   ....[7]....
        /*0060*/ 	.word	0x00005e80


	//   ....[8]....
        /*0064*/ 	.word	0x00005f70


	//   ....[9]....
        /*0068*/ 	.word	0x00006090


	//   ....[10]....
        /*006c*/ 	.word	0x000060d0


	//----- nvinfo : EIATTR_COOP_GROUP_MASK_REGIDS
	.align		4
.L_39:
        /*0070*/ 	.byte	0x04, 0x29
        /*0072*/ 	.short	(.L_41 - .L_40)


	//   ....[0]....
.L_40:
        /*0074*/ 	.word	0xffffffff


	//   ....[1]....
        /*0078*/ 	.word	0xffffffff


	//   ....[2]....
        /*007c*/ 	.word	0xffffffff


	//   ....[3]....
        /*0080*/ 	.word	0xffffffff


	//   ....[4]....
        /*0084*/ 	.word	0xffffffff


	//   ....[5]....
        /*0088*/ 	.word	0xffffffff


	//   ....[6]....
        /*008c*/ 	.word	0xffffffff


	//   ....[7]....
        /*0090*/ 	.word	0xffffffff


	//   ....[8]....
        /*0094*/ 	.word	0xffffffff


	//   ....[9]....
        /*0098*/ 	.word	0xffffffff


	//   ....[10]....
        /*009c*/ 	.word	0xffffffff


	//   ....[11]....
        /*00a0*/ 	.word	0xffffffff


	//   ....[12]....
        /*00a4*/ 	.word	0xffffffff


	//----- nvinfo : EIATTR_COOP_GROUP_INSTR_OFFSETS
	.align		4
.L_41:
        /*00a8*/ 	.byte	0x04, 0x28
        /*00aa*/ 	.short	(.L_43 - .L_42)


	//   ....[0]....
.L_42:
        /*00ac*/ 	.word	0x000000d0


	//   ....[1]....
        /*00b0*/ 	.word	0x00000540


	//   ....[2]....
        /*00b4*/ 	.word	0x000009c0


	//   ....[3]....
        /*00b8*/ 	.word	0x00000b10


	//   ....[4]....
        /*00bc*/ 	.word	0x00000c00


	//   ....[5]....
        /*00c0*/ 	.word	0x00000d40


	//   ....[6]....
        /*00c4*/ 	.word	0x00000fc0


	//   ....[7]....
        /*00c8*/ 	.word	0x00002640


	//   ....[8]....
        /*00cc*/ 	.word	0x00004020


	//   ....[9]....
        /*00d0*/ 	.word	0x000044f0


	//   ....[10]....
        /*00d4*/ 	.word	0x00004520


	//   ....[11]....
        /*00d8*/ 	.word	0x00004f70


	//   ....[12]....
        /*00dc*/ 	.word	0x00005170


	//----- nvinfo : EIATTR_VRC_CTA_INIT_COUNT
	.align		4
.L_43:
        /*00e0*/ 	.byte	0x02, 0x4a
        /*00e2*/ 	.byte	0x80
	.zero		1


	//----- nvinfo : EIATTR_SYSCALL_OFFSETS
	.align		4
        /*00e4*/ 	.byte	0x04, 0x46
        /*00e6*/ 	.short	(.L_45 - .L_44)


	//   ....[0]....
.L_44:
        /*00e8*/ 	.word	0x00006c40


	//   ....[1]....
        /*00ec*/ 	.word	0x00006d80


	//   ....[2]....
        /*00f0*/ 	.word	0x00007700


	//   ....[3]....
        /*00f4*/ 	.word	0x00008530


	//----- nvinfo : EIATTR_MBARRIER_INSTR_OFFSETS
	.align		4
.L_45:
        /*00f8*/ 	.byte	0x04, 0x39
        /*00fa*/ 	.short	(.L_47 - .L_46)


	//   ....[0]....
.L_46:
        /*00fc*/ 	.word	0x00000660
        /*0100*/ 	.word	0x000000ff
        /*0104*/ 	.word	0x00000000
        /*0108*/ 	.short	0x0100
        /*010a*/ 	.byte	0x04
	.zero		1


	//   ....[1]....
        /*010c*/ 	.word	0x00000670
        /*0110*/ 	.word	0x000000ff
        /*0114*/ 	.word	0x000000d0
        /*0118*/ 	.short	0x0100
        /*011a*/ 	.byte	0x04
	.zero		1


	//   ....[2]....
        /*011c*/ 	.word	0x00000680
        /*0120*/ 	.word	0x000000ff
        /*0124*/ 	.word	0x00000008
        /*0128*/ 	.short	0x0100
        /*012a*/ 	.byte	0x04
	.zero		1


	//   ....[3]....
        /*012c*/ 	.word	0x00000690
        /*0130*/ 	.word	0x000000ff
        /*0134*/ 	.word	0x000000d8
        /*0138*/ 	.short	0x0100
        /*013a*/ 	.byte	0x04
	.zero		1


	//   ....[4]....
        /*013c*/ 	.word	0x000006a0
        /*0140*/ 	.word	0x000000ff
        /*0144*/ 	.word	0x00000010
        /*0148*/ 	.short	0x0100
        /*014a*/ 	.byte	0x04
	.zero		1


	//   ....[5]....
        /*014c*/ 	.word	0x000006b0
        /*0150*/ 	.word	0x000000ff
        /*0154*/ 	.word	0x000000e0
        /*0158*/ 	.short	0x0100
        /*015a*/ 	.byte	0x04
	.zero		1


	//   ....[6]....
        /*015c*/ 	.word	0x000006c0
        /*0160*/ 	.word	0x000000ff
        /*0164*/ 	.word	0x00000018
        /*0168*/ 	.short	0x0100
        /*016a*/ 	.byte	0x04
	.zero		1


	//   ....[7]....
        /*016c*/ 	.word	0x000006d0
        /*0170*/ 	.word	0x000000ff
        /*0174*/ 	.word	0x000000e8
        /*0178*/ 	.short	0x0100
        /*017a*/ 	.byte	0x04
	.zero		1


	//   ....[8]....
        /*017c*/ 	.word	0x000006e0
        /*0180*/ 	.word	0x000000ff
        /*0184*/ 	.word	0x00000020
        /*0188*/ 	.short	0x0100
        /*018a*/ 	.byte	0x04
	.zero		1


	//   ....[9]....
        /*018c*/ 	.word	0x000006f0
        /*0190*/ 	.word	0x000000ff
        /*0194*/ 	.word	0x000000f0
        /*0198*/ 	.short	0x0100
        /*019a*/ 	.byte	0x04
	.zero		1


	//   ....[10]....
        /*019c*/ 	.word	0x00000700
        /*01a0*/ 	.word	0x000000ff
        /*01a4*/ 	.word	0x00000028
        /*01a8*/ 	.short	0x0100
        /*01aa*/ 	.byte	0x04
	.zero		1


	//   ....[11]....
        /*01ac*/ 	.word	0x00000710
        /*01b0*/ 	.word	0x000000ff
        /*01b4*/ 	.word	0x000000f8
        /*01b8*/ 	.short	0x0100
        /*01ba*/ 	.byte	0x04
	.zero		1


	//   ....[12]....
        /*01bc*/ 	.word	0x00000720
        /*01c0*/ 	.word	0x000000ff
        /*01c4*/ 	.word	0x00000030
        /*01c8*/ 	.short	0x0100
        /*01ca*/ 	.byte	0x04
	.zero		1


	//   ....[13]....
        /*01cc*/ 	.word	0x00000730
        /*01d0*/ 	.word	0x000000ff
        /*01d4*/ 	.word	0x00000100
        /*01d8*/ 	.short	0x0100
        /*01da*/ 	.byte	0x04
	.zero		1


	//   ....[14]....
        /*01dc*/ 	.word	0x00000740
        /*01e0*/ 	.word	0x000000ff
        /*01e4*/ 	.word	0x00000038
        /*01e8*/ 	.short	0x0100
        /*01ea*/ 	.byte	0x04
	.zero		1


	//   ....[15]....
        /*01ec*/ 	.word	0x00000750
        /*01f0*/ 	.word	0x000000ff
        /*01f4*/ 	.word	0x00000108
        /*01f8*/ 	.short	0x0100
        /*01fa*/ 	.byte	0x04
	.zero		1


	//   ....[16]....
        /*01fc*/ 	.word	0x00000760
        /*0200*/ 	.word	0x000000ff
        /*0204*/ 	.word	0x00000040
        /*0208*/ 	.short	0x0100
        /*020a*/ 	.byte	0x04
	.zero		1


	//   ....[17]....
        /*020c*/ 	.word	0x00000770
        /*0210*/ 	.word	0x000000ff
        /*0214*/ 	.word	0x00000110
        /*0218*/ 	.short	0x0100
        /*021a*/ 	.byte	0x04
	.zero		1


	//   ....[18]....
        /*021c*/ 	.word	0x00000780
        /*0220*/ 	.word	0x000000ff
        /*0224*/ 	.word	0x00000048
        /*0228*/ 	.short	0x0100
        /*022a*/ 	.byte	0x04
	.zero		1


	//   ....[19]....
        /*022c*/ 	.word	0x00000790
        /*0230*/ 	.word	0x000000ff
        /*0234*/ 	.word	0x00000118
        /*0238*/ 	.short	0x0100
        /*023a*/ 	.byte	0x04
	.zero		1


	//   ....[20]....
        /*023c*/ 	.word	0x000007a0
        /*0240*/ 	.word	0x000000ff
        /*0244*/ 	.word	0x00000050
        /*0248*/ 	.short	0x0100
        /*024a*/ 	.byte	0x04
	.zero		1


	//   ....[21]....
        /*024c*/ 	.word	0x000007b0
        /*0250*/ 	.word	0x000000ff
        /*0254*/ 	.word	0x00000120
        /*0258*/ 	.short	0x0100
        /*025a*/ 	.byte	0x04
	.zero		1


	//   ....[22]....
        /*025c*/ 	.word	0x000007c0
        /*0260*/ 	.word	0x000000ff
        /*0264*/ 	.word	0x00000058
        /*0268*/ 	.short	0x0100
        /*026a*/ 	.byte	0x04
	.zero		1


	//   ....[23]....
        /*026c*/ 	.word	0x000007d0
        /*0270*/ 	.word	0x000000ff
        /*0274*/ 	.word	0x00000128
        /*0278*/ 	.short	0x0100
        /*027a*/ 	.byte	0x04
	.zero		1


	//   ....[24]....
        /*027c*/ 	.word	0x000007e0
        /*0280*/ 	.word	0x000000ff
        /*0284*/ 	.word	0x00000060
        /*0288*/ 	.short	0x0100
        /*028a*/ 	.byte	0x04
	.zero		1


	//   ....[25]....
        /*028c*/ 	.word	0x000007f0
        /*0290*/ 	.word	0x000000ff
        /*0294*/ 	.word	0x00000130
        /*0298*/ 	.short	0x0100
        /*029a*/ 	.byte	0x04
	.zero		1


	//   ....[26]....
        /*029c*/ 	.word	0x00000800
        /*02a0*/ 	.word	0x000000ff
        /*02a4*/ 	.word	0x00000068
        /*02a8*/ 	.short	0x0100
        /*02aa*/ 	.byte	0x04
	.zero		1


	//   ....[27]....
        /*02ac*/ 	.word	0x00000810
        /*02b0*/ 	.word	0x000000ff
        /*02b4*/ 	.word	0x00000138
        /*02b8*/ 	.short	0x0100
        /*02ba*/ 	.byte	0x04
	.zero		1


	//   ....[28]....
        /*02bc*/ 	.word	0x00000820
        /*02c0*/ 	.word	0x000000ff
        /*02c4*/ 	.word	0x00000070
        /*02c8*/ 	.short	0x0100
        /*02ca*/ 	.byte	0x04
	.zero		1


	//   ....[29]....
        /*02cc*/ 	.word	0x00000830
        /*02d0*/ 	.word	0x000000ff
        /*02d4*/ 	.word	0x00000140
        /*02d8*/ 	.short	0x0100
        /*02da*/ 	.byte	0x04
	.zero		1


	//   ....[30]....
        /*02dc*/ 	.word	0x00000840
        /*02e0*/ 	.word	0x000000ff
        /*02e4*/ 	.word	0x00000078
        /*02e8*/ 	.short	0x0100
        /*02ea*/ 	.byte	0x04
	.zero		1


	//   ....[31]....
        /*02ec*/ 	.word	0x00000850
        /*02f0*/ 	.word	0x000000ff
        /*02f4*/ 	.word	0x00000148
        /*02f8*/ 	.short	0x0100
        /*02fa*/ 	.byte	0x04
	.zero		1


	//   ....[32]....
        /*02fc*/ 	.word	0x00000860
        /*0300*/ 	.word	0x000000ff
        /*0304*/ 	.word	0x00000080
        /*0308*/ 	.short	0x0100
        /*030a*/ 	.byte	0x04
	.zero		1


	//   ....[33]....
        /*030c*/ 	.word	0x00000870
        /*0310*/ 	.word	0x000000ff
        /*0314*/ 	.word	0x00000150
        /*0318*/ 	.short	0x0100
        /*031a*/ 	.byte	0x04
	.zero		1


	//   ....[34]....
        /*031c*/ 	.word	0x00000880
        /*0320*/ 	.word	0x000000ff
        /*0324*/ 	.word	0x00000088
        /*0328*/ 	.short	0x0100
        /*032a*/ 	.byte	0x04
	.zero		1


	//   ....[35]....
        /*032c*/ 	.word	0x00000890
        /*0330*/ 	.word	0x000000ff
        /*0334*/ 	.word	0x00000158
        /*0338*/ 	.short	0x0100
        /*033a*/ 	.byte	0x04
	.zero		1


	//   ....[36]....
        /*033c*/ 	.word	0x000008a0
        /*0340*/ 	.word	0x000000ff
        /*0344*/ 	.word	0x00000090
        /*0348*/ 	.short	0x0100
        /*034a*/ 	.byte	0x04
	.zero		1


	//   ....[37]....
        /*034c*/ 	.word	0x000008b0
        /*0350*/ 	.word	0x000000ff
        /*0354*/ 	.word	0x00000160
        /*0358*/ 	.short	0x0100
        /*035a*/ 	.byte	0x04
	.zero		1


	//   ....[38]....
        /*035c*/ 	.word	0x000008c0
        /*0360*/ 	.word	0x000000ff
        /*0364*/ 	.word	0x00000098
        /*0368*/ 	.short	0x0100
        /*036a*/ 	.byte	0x04
	.zero		1


	//   ....[39]....
        /*036c*/ 	.word	0x000008d0
        /*0370*/ 	.word	0x000000ff
        /*0374*/ 	.word	0x00000168
        /*0378*/ 	.short	0x0100
        /*037a*/ 	.byte	0x04
	.zero		1


	//   ....[40]....
        /*037c*/ 	.word	0x000008e0
        /*0380*/ 	.word	0x000000ff
        /*0384*/ 	.word	0x000000a0
        /*0388*/ 	.short	0x0100
        /*038a*/ 	.byte	0x04
	.zero		1


	//   ....[41]....
        /*038c*/ 	.word	0x000008f0
        /*0390*/ 	.word	0x000000ff
        /*0394*/ 	.word	0x00000170
        /*0398*/ 	.short	0x0100
        /*039a*/ 	.byte	0x04
	.zero		1


	//   ....[42]....
        /*039c*/ 	.word	0x00000900
        /*03a0*/ 	.word	0x000000ff
        /*03a4*/ 	.word	0x000000a8
        /*03a8*/ 	.short	0x0100
        /*03aa*/ 	.byte	0x04
	.zero		1


	//   ....[43]....
        /*03ac*/ 	.word	0x00000910
        /*03b0*/ 	.word	0x000000ff
        /*03b4*/ 	.word	0x00000178
        /*03b8*/ 	.short	0x0100
        /*03ba*/ 	.byte	0x04
	.zero		1


	//   ....[44]....
        /*03bc*/ 	.word	0x00000920
        /*03c0*/ 	.word	0x000000ff
        /*03c4*/ 	.word	0x000000b0
        /*03c8*/ 	.short	0x0100
        /*03ca*/ 	.byte	0x04
	.zero		1


	//   ....[45]....
        /*03cc*/ 	.word	0x00000930
        /*03d0*/ 	.word	0x000000ff
        /*03d4*/ 	.word	0x00000180
        /*03d8*/ 	.short	0x0100
        /*03da*/ 	.byte	0x04
	.zero		1


	//   ....[46]....
        /*03dc*/ 	.word	0x00000940
        /*03e0*/ 	.word	0x000000ff
        /*03e4*/ 	.word	0x000000b8
        /*03e8*/ 	.short	0x0100
        /*03ea*/ 	.byte	0x04
	.zero		1


	//   ....[47]....
        /*03ec*/ 	.word	0x00000950
        /*03f0*/ 	.word	0x000000ff
        /*03f4*/ 	.word	0x00000188
        /*03f8*/ 	.short	0x0100
        /*03fa*/ 	.byte	0x04
	.zero		1


	//   ....[48]....
        /*03fc*/ 	.word	0x00000960
        /*0400*/ 	.word	0x000000ff
        /*0404*/ 	.word	0x000000c0
        /*0408*/ 	.short	0x0100
        /*040a*/ 	.byte	0x04
	.zero		1


	//   ....[49]....
        /*040c*/ 	.word	0x00000970
        /*0410*/ 	.word	0x000000ff
        /*0414*/ 	.word	0x00000190
        /*0418*/ 	.short	0x0100
        /*041a*/ 	.byte	0x04
	.zero		1


	//   ....[50]....
        /*041c*/ 	.word	0x00000980
        /*0420*/ 	.word	0x000000ff
        /*0424*/ 	.word	0x000000c8
        /*0428*/ 	.short	0x0100
        /*042a*/ 	.byte	0x04
	.zero		1


	//   ....[51]....
        /*042c*/ 	.word	0x00000990
        /*0430*/ 	.word	0x000000ff
        /*0434*/ 	.word	0x00000198
        /*0438*/ 	.short	0x0100
        /*043a*/ 	.byte	0x04
	.zero		1


	//   ....[52]....
        /*043c*/ 	.word	0x00000ac0
        /*0440*/ 	.word	0x000000ff
        /*0444*/ 	.word	0x000001a0
        /*0448*/ 	.short	0x0100
        /*044a*/ 	.byte	0x04
	.zero		1


	//   ....[53]....
        /*044c*/ 	.word	0x00000ad0
        /*0450*/ 	.word	0x000000ff
        /*0454*/ 	.word	0x000001b0
        /*0458*/ 	.short	0x0100
        /*045a*/ 	.byte	0x04
	.zero		1


	//   ....[54]....
        /*045c*/ 	.word	0x00000ae0
        /*0460*/ 	.word	0x000000ff
        /*0464*/ 	.word	0x000001a8
        /*0468*/ 	.short	0x0100
        /*046a*/ 	.byte	0x04
	.zero		1


	//   ....[55]....
        /*046c*/ 	.word	0x00000af0
        /*0470*/ 	.word	0x000000ff
        /*0474*/ 	.word	0x000001b8
        /*0478*/ 	.short	0x0100
        /*047a*/ 	.byte	0x04
	.zero		1


	//   ....[56]....
        /*047c*/ 	.word	0x00000bd0
        /*0480*/ 	.word	0x000000ff
        /*0484*/ 	.word	0x000001c0
        /*0488*/ 	.short	0x0100
        /*048a*/ 	.byte	0x04
	.zero		1


	//   ....[57]....
        /*048c*/ 	.word	0x00000be0
        /*0490*/ 	.word	0x000000ff
        /*0494*/ 	.word	0x000001c8
        /*0498*/ 	.short	0x0100
        /*049a*/ 	.byte	0x04
	.zero		1


	//   ....[58]....
        /*049c*/ 	.word	0x00000d10
        /*04a0*/ 	.word	0x000000ff
        /*04a4*/ 	.word	0x000001d0
        /*04a8*/ 	.short	0x0100
        /*04aa*/ 	.byte	0x06
	.zero		1


	//   ....[59]....
        /*04ac*/ 	.word	0x00000d20
        /*04b0*/ 	.word	0x000000ff
        /*04b4*/ 	.word	0x000001d8
        /*04b8*/ 	.short	0x0100
        /*04ba*/ 	.byte	0x06
	.zero		1


	//   ....[60]....
        /*04bc*/ 	.word	0x00000e50
        /*04c0*/ 	.word	0x000000ff
        /*04c4*/ 	.word	0x000001e0
        /*04c8*/ 	.short	0x0100
        /*04ca*/ 	.byte	0x04
	.zero		1


	//   ....[61]....
        /*04cc*/ 	.word	0x00000e60
        /*04d0*/ 	.word	0x000000ff
        /*04d4*/ 	.word	0x000001f0
        /*04d8*/ 	.short	0x0100
        /*04da*/ 	.byte	0x04
	.zero		1


	//   ....[62]....
        /*04dc*/ 	.word	0x00000e70
        /*04e0*/ 	.word	0x000000ff
        /*04e4*/ 	.word	0x000001e8
        /*04e8*/ 	.short	0x0100
        /*04ea*/ 	.byte	0x04
	.zero		1


	//   ....[63]....
        /*04ec*/ 	.word	0x00000e80
        /*04f0*/ 	.word	0x000000ff
        /*04f4*/ 	.word	0x000001f8
        /*04f8*/ 	.short	0x0100
        /*04fa*/ 	.byte	0x04
	.zero		1


	//   ....[64]....
        /*04fc*/ 	.word	0x00000f80
        /*0500*/ 	.word	0x000000ff
        /*0504*/ 	.word	0x00000200
        /*0508*/ 	.short	0x0100
        /*050a*/ 	.byte	0x06
	.zero		1


	//   ....[65]....
        /*050c*/ 	.word	0x00001aa0
        /*0510*/ 	.word	0x000000ff
        /*0514*/ 	.word	0x000000d0
        /*0518*/ 	.short	0x010a
        /*051a*/ 	.byte	0x04
	.zero		1


	//   ....[66]....
        /*051c*/ 	.word	0x00001d10
        /*0520*/ 	.word	0x000000ff
        /*0524*/ 	.word	0x000000d0
        /*0528*/ 	.short	0x010a
        /*052a*/ 	.byte	0x09
	.zero		1


	//   ....[67]....
        /*052c*/ 	.word	0x00001ec0
        /*0530*/ 	.word	0x000000ff
        /*0534*/ 	.word	0x000000d0
        /*0538*/ 	.short	0x010a
        /*053a*/ 	.byte	0x07
	.zero		1


	//   ....[68]....
        /*053c*/ 	.word	0x00002080
        /*0540*/ 	.word	0x000000ff
        /*0544*/ 	.word	0x000001c8
        /*0548*/ 	.short	0x0101
        /*054a*/ 	.byte	0x1f
	.zero		1


	//   ....[69]....
        /*054c*/ 	.word	0x000020b0
        /*0550*/ 	.word	0x000000ff
        /*0554*/ 	.word	0x000000d0
        /*0558*/ 	.short	0x010a
        /*055a*/ 	.byte	0x04
	.zero		1


	//   ....[70]....
        /*055c*/ 	.word	0x000022d0
        /*0560*/ 	.word	0x000000ff
        /*0564*/ 	.word	0x000000d0
        /*0568*/ 	.short	0x010a
        /*056a*/ 	.byte	0x09
	.zero		1


	//   ....[71]....
        /*056c*/ 	.word	0x00002480
        /*0570*/ 	.word	0x000000ff
        /*0574*/ 	.word	0x000000d0
        /*0578*/ 	.short	0x010a
        /*057a*/ 	.byte	0x07
	.zero		1


	//   ....[72]....
        /*057c*/ 	.word	0x00002650
        /*0580*/ 	.word	0x000000ff
        /*0584*/ 	.word	0x000001d0
        /*0588*/ 	.short	0x010a
        /*058a*/ 	.byte	0x1f
	.zero		1


	//   ....[73]....
        /*058c*/ 	.word	0x00002710
        /*0590*/ 	.word	0x000000ff
        /*0594*/ 	.word	0x00000000
        /*0598*/ 	.short	0x0101
        /*059a*/ 	.byte	0x04
	.zero		1


	//   ....[74]....
        /*059c*/ 	.word	0x00002d10
        /*05a0*/ 	.word	0x000000ff
        /*05a4*/ 	.word	0x00000000
        /*05a8*/ 	.short	0x010a
        /*05aa*/ 	.byte	0x04
	.zero		1


	//   ....[75]....
        /*05ac*/ 	.word	0x00002db0
        /*05b0*/ 	.word	0x000000ff
        /*05b4*/ 	.word	0x00000000
        /*05b8*/ 	.short	0x010a
        /*05ba*/ 	.byte	0x05
	.zero		1


	//   ....[76]....
        /*05bc*/ 	.word	0x00002e50
        /*05c0*/ 	.word	0x000000ff
        /*05c4*/ 	.word	0x00000000
        /*05c8*/ 	.short	0x010a
        /*05ca*/ 	.byte	0x05
	.zero		1


	//   ....[77]....
        /*05cc*/ 	.word	0x00002ef0
        /*05d0*/ 	.word	0x000000ff
        /*05d4*/ 	.word	0x00000000
        /*05d8*/ 	.short	0x010a
        /*05da*/ 	.byte	0x05
	.zero		1


	//   ....[78]....
        /*05dc*/ 	.word	0x00002f90
        /*05e0*/ 	.word	0x000000ff
        /*05e4*/ 	.word	0x00000000
        /*05e8*/ 	.short	0x010a
        /*05ea*/ 	.byte	0x05
	.zero		1


	//   ....[79]....
        /*05ec*/ 	.word	0x00003030
        /*05f0*/ 	.word	0x000000ff
        /*05f4*/ 	.word	0x00000000
        /*05f8*/ 	.short	0x010a
        /*05fa*/ 	.byte	0x05
	.zero		1


	//   ....[80]....
        /*05fc*/ 	.word	0x000030d0
        /*0600*/ 	.word	0x000000ff
        /*0604*/ 	.word	0x00000000
        /*0608*/ 	.short	0x010a
        /*060a*/ 	.byte	0x05
	.zero		1


	//   ....[81]....
        /*060c*/ 	.word	0x00003170
        /*0610*/ 	.word	0x000000ff
        /*0614*/ 	.word	0x00000000
        /*0618*/ 	.short	0x010a
        /*061a*/ 	.byte	0x05
	.zero		1


	//   ....[82]....
        /*061c*/ 	.word	0x00003210
        /*0620*/ 	.word	0x000000ff
        /*0624*/ 	.word	0x00000000
        /*0628*/ 	.short	0x010a
        /*062a*/ 	.byte	0x05
	.zero		1


	//   ....[83]....
        /*062c*/ 	.word	0x000032b0
        /*0630*/ 	.word	0x000000ff
        /*0634*/ 	.word	0x00000000
        /*0638*/ 	.short	0x010a
        /*063a*/ 	.byte	0x05
	.zero		1


	//   ....[84]....
        /*063c*/ 	.word	0x00003350
        /*0640*/ 	.word	0x000000ff
        /*0644*/ 	.word	0x00000000
        /*0648*/ 	.short	0x010a
        /*064a*/ 	.byte	0x05
	.zero		1


	//   ....[85]....
        /*064c*/ 	.word	0x000033f0
        /*0650*/ 	.word	0x000000ff
        /*0654*/ 	.word	0x00000000
        /*0658*/ 	.short	0x010a
        /*065a*/ 	.byte	0x05
	.zero		1


	//   ....[86]....
        /*065c*/ 	.word	0x00003490
        /*0660*/ 	.word	0x000000ff
        /*0664*/ 	.word	0x00000000
        /*0668*/ 	.short	0x010a
        /*066a*/ 	.byte	0x05
	.zero		1


	//   ....[87]....
        /*066c*/ 	.word	0x00003530
        /*0670*/ 	.word	0x000000ff
        /*0674*/ 	.word	0x00000000
        /*0678*/ 	.short	0x010a
        /*067a*/ 	.byte	0x05
	.zero		1


	//   ....[88]....
        /*067c*/ 	.word	0x000035d0
        /*0680*/ 	.word	0x000000ff
        /*0684*/ 	.word	0x00000000
        /*0688*/ 	.short	0x010a
        /*068a*/ 	.byte	0x05
	.zero		1


	//   ....[89]....
        /*068c*/ 	.word	0x00003670
        /*0690*/ 	.word	0x000000ff
        /*0694*/ 	.word	0x00000000
        /*0698*/ 	.short	0x010a
        /*069a*/ 	.byte	0x05
	.zero		1


	//   ....[90]....
        /*069c*/ 	.word	0x00003710
        /*06a0*/ 	.word	0x000000ff
        /*06a4*/ 	.word	0x00000000
        /*06a8*/ 	.short	0x010a
        /*06aa*/ 	.byte	0x05
	.zero		1


	//   ....[91]....
        /*06ac*/ 	.word	0x000037b0
        /*06b0*/ 	.word	0x000000ff
        /*06b4*/ 	.word	0x00000000
        /*06b8*/ 	.short	0x010a
        /*06ba*/ 	.byte	0x05
	.zero		1


	//   ....[92]....
        /*06bc*/ 	.word	0x00003850
        /*06c0*/ 	.word	0x000000ff
        /*06c4*/ 	.word	0x00000000
        /*06c8*/ 	.short	0x010a
        /*06ca*/ 	.byte	0x05
	.zero		1


	//   ....[93]....
        /*06cc*/ 	.word	0x000038f0
        /*06d0*/ 	.word	0x000000ff
        /*06d4*/ 	.word	0x00000000
        /*06d8*/ 	.short	0x010a
        /*06da*/ 	.byte	0x05
	.zero		1


	//   ....[94]....
        /*06dc*/ 	.word	0x00003990
        /*06e0*/ 	.word	0x000000ff
        /*06e4*/ 	.word	0x00000000
        /*06e8*/ 	.short	0x010a
        /*06ea*/ 	.byte	0x05
	.zero		1


	//   ....[95]....
        /*06ec*/ 	.word	0x00003a30
        /*06f0*/ 	.word	0x000000ff
        /*06f4*/ 	.word	0x00000000
        /*06f8*/ 	.short	0x010a
        /*06fa*/ 	.byte	0x05
	.zero		1


	//   ....[96]....
        /*06fc*/ 	.word	0x00003ad0
        /*0700*/ 	.word	0x000000ff
        /*0704*/ 	.word	0x00000000
        /*0708*/ 	.short	0x010a
        /*070a*/ 	.byte	0x05
	.zero		1


	//   ....[97]....
        /*070c*/ 	.word	0x00003b70
        /*0710*/ 	.word	0x000000ff
        /*0714*/ 	.word	0x00000000
        /*0718*/ 	.short	0x010a
        /*071a*/ 	.byte	0x05
	.zero		1


	//   ....[98]....
        /*071c*/ 	.word	0x00003c10
        /*0720*/ 	.word	0x000000ff
        /*0724*/ 	.word	0x00000000
        /*0728*/ 	.short	0x010a
        /*072a*/ 	.byte	0x05
	.zero		1


	//   ....[99]....
        /*072c*/ 	.word	0x00003cc0
        /*0730*/ 	.word	0x00000000
        /*0734*/ 	.word	0x00000000
        /*0738*/ 	.short	0x010a
        /*073a*/ 	.byte	0xff
	.zero		1


	//   ....[100]....
        /*073c*/ 	.word	0x00003df0
        /*0740*/ 	.word	0x000000ff
        /*0744*/ 	.word	0x000001d8
        /*0748*/ 	.short	0x010a
        /*074a*/ 	.byte	0x04
	.zero		1


	//   ....[101]....
        /*074c*/ 	.word	0x00003e90
        /*0750*/ 	.word	0x000000ff
        /*0754*/ 	.word	0x000001d0
        /*0758*/ 	.short	0x010a
        /*075a*/ 	.byte	0x04
	.zero		1


	//   ....[102]....
        /*075c*/ 	.word	0x00003f30
        /*0760*/ 	.word	0x000000ff
        /*0764*/ 	.word	0x00000000
        /*0768*/ 	.short	0x0101
        /*076a*/ 	.byte	0x05
	.zero		1


	//   ....[103]....
        /*076c*/ 	.word	0x00003f70
        /*0770*/ 	.word	0x000000ff
        /*0774*/ 	.word	0x000001d8
        /*0778*/ 	.short	0x0106
        /*077a*/ 	.byte	0x04
	.zero		1


	//   ....[104]....
        /*077c*/ 	.word	0x00003fb0
        /*0780*/ 	.word	0x00000000
        /*0784*/ 	.word	0x000001d8
        /*0788*/ 	.short	0x010a
        /*078a*/ 	.byte	0xff
	.zero		1


	//   ....[105]....
        /*078c*/ 	.word	0x000041f0
        /*0790*/ 	.word	0x000000ff
        /*0794*/ 	.word	0x00000008
        /*0798*/ 	.short	0x010a
        /*079a*/ 	.byte	0x05
	.zero		1


	//   ....[106]....
        /*079c*/ 	.word	0x00004210
        /*07a0*/ 	.word	0x000000ff
        /*07a4*/ 	.word	0x00000008
        /*07a8*/ 	.short	0x010a
        /*07aa*/ 	.byte	0x05
	.zero		1


	//   ....[107]....
        /*07ac*/ 	.word	0x000043a0
        /*07b0*/ 	.word	0x000000ff
        /*07b4*/ 	.word	0x00000008
        /*07b8*/ 	.short	0x010a
        /*07ba*/ 	.byte	0x05
	.zero		1


	//   ....[108]....
        /*07bc*/ 	.word	0x000043c0
        /*07c0*/ 	.word	0x000000ff
        /*07c4*/ 	.word	0x00000008
        /*07c8*/ 	.short	0x010a
        /*07ca*/ 	.byte	0x05
	.zero		1


	//   ....[109]....
        /*07cc*/ 	.word	0x00004480
        /*07d0*/ 	.word	0x000000ff
        /*07d4*/ 	.word	0x00000000
        /*07d8*/ 	.short	0x0101
        /*07da*/ 	.byte	0x04
	.zero		1


	//   ....[110]....
        /*07dc*/ 	.word	0x000047d0
        /*07e0*/ 	.word	0x000000ff
        /*07e4*/ 	.word	0x000001d0
        /*07e8*/ 	.short	0x010a
        /*07ea*/ 	.byte	0x11
	.zero		1


	//   ....[111]....
        /*07ec*/ 	.word	0x00004870
        /*07f0*/ 	.word	0x000000ff
        /*07f4*/ 	.word	0x00000000
        /*07f8*/ 	.short	0x0101
        /*07fa*/ 	.byte	0x1d
	.zero		1


	//   ....[112]....
        /*07fc*/ 	.word	0x000048b0
        /*0800*/ 	.word	0x000000ff
        /*0804*/ 	.word	0x000001f0
        /*0808*/ 	.short	0x010a
        /*080a*/ 	.byte	0x16
	.zero		1


	//   ....[113]....
        /*080c*/ 	.word	0x00004960
        /*0810*/ 	.word	0x000000ff
        /*0814*/ 	.word	0x00000000
        /*0818*/ 	.short	0x010a
        /*081a*/ 	.byte	0x04
	.zero		1


	//   ....[114]....
        /*081c*/ 	.word	0x000049a0
        /*0820*/ 	.word	0x000000ff
        /*0824*/ 	.word	0x00000000
        /*0828*/ 	.short	0x010a
        /*082a*/ 	.byte	0x0a
	.zero		1


	//   ....[115]....
        /*082c*/ 	.word	0x00004ac0
        /*0830*/ 	.word	0x000000ff
        /*0834*/ 	.word	0x00000000
        /*0838*/ 	.short	0x010a
        /*083a*/ 	.byte	0x04
	.zero		1


	//   ....[116]....
        /*083c*/ 	.word	0x00004d60
        /*0840*/ 	.word	0x000000ff
        /*0844*/ 	.word	0x00000000
        /*0848*/ 	.short	0x010a
        /*084a*/ 	.byte	0x04
	.zero		1


	//   ....[117]....
        /*084c*/ 	.word	0x00004e00
        /*0850*/ 	.word	0x00000000
        /*0854*/ 	.word	0x00000000
        /*0858*/ 	.short	0x010a
        /*085a*/ 	.byte	0xff
	.zero		1


	//   ....[118]....
        /*085c*/ 	.word	0x00004e40
        /*0860*/ 	.word	0x00000000
        /*0864*/ 	.word	0x00000000
        /*0868*/ 	.short	0x010a
        /*086a*/ 	.byte	0xff
	.zero		1


	//   ....[119]....
        /*086c*/ 	.word	0x00004eb0
        /*0870*/ 	.word	0x000000ff
        /*0874*/ 	.word	0x00000000
        /*0878*/ 	.short	0x0101
        /*087a*/ 	.byte	0x04
	.zero		1


	//   ....[120]....
        /*087c*/ 	.word	0x00004ef0
        /*0880*/ 	.word	0x000000ff
        /*0884*/ 	.word	0x00000200
        /*0888*/ 	.short	0x010a
        /*088a*/ 	.byte	0x11
	.zero		1


	//   ....[121]....
        /*088c*/ 	.word	0x00004f60
        /*0890*/ 	.word	0x000000ff
        /*0894*/ 	.word	0x00000000
        /*0898*/ 	.short	0x0101
        /*089a*/ 	.byte	0x04
	.zero		1


	//   ....[122]....
        /*089c*/ 	.word	0x00005450
        /*08a0*/ 	.word	0x000000ff
        /*08a4*/ 	.word	0x000001d0
        /*08a8*/ 	.short	0x010a
        /*08aa*/ 	.byte	0x1f
	.zero		1


	//   ....[123]....
        /*08ac*/ 	.word	0x000054f0
        /*08b0*/ 	.word	0x000000ff
        /*08b4*/ 	.word	0x00000000
        /*08b8*/ 	.short	0x0101
        /*08ba*/ 	.byte	0x26
	.zero		1


	//   ....[124]....
        /*08bc*/ 	.word	0x00005a40
        /*08c0*/ 	.word	0x000000ff
        /*08c4*/ 	.word	0x000001c8
        /*08c8*/ 	.short	0x010a
        /*08ca*/ 	.byte	0x1f
	.zero		1


	//   ....[125]....
        /*08cc*/ 	.word	0x00005be0
        /*08d0*/ 	.word	0x000000ff
        /*08d4*/ 	.word	0x000001b0
        /*08d8*/ 	.short	0x010a
        /*08da*/ 	.byte	0x1f
	.zero		1


	//   ....[126]....
        /*08dc*/ 	.word	0x00005ea0
        /*08e0*/ 	.word	0x000000ff
        /*08e4*/ 	.word	0x000001a0
        /*08e8*/ 	.short	0x010b
        /*08ea*/ 	.byte	0x1f
	.zero		1


	//   ....[127]....
        /*08ec*/ 	.word	0x00005eb0
        /*08f0*/ 	.word	0x000000ff
        /*08f4*/ 	.word	0x00000000
        /*08f8*/ 	.short	0x0101
        /*08fa*/ 	.byte	0x2d
	.zero		1


	//   ....[128]....
        /*08fc*/ 	.word	0x00005ec0
        /*0900*/ 	.word	0x000000ff
        /*0904*/ 	.word	0x000001b8
        /*0908*/ 	.short	0x010a
        /*090a*/ 	.byte	0x1f
	.zero		1


	//   ....[129]....
        /*090c*/ 	.word	0x000060f0
        /*0910*/ 	.word	0x000000ff
        /*0914*/ 	.word	0x000001a8
        /*0918*/ 	.short	0x010b
        /*091a*/ 	.byte	0x1f
	.zero		1


	//   ....[130]....
        /*091c*/ 	.word	0x00006100
        /*0920*/ 	.word	0x000000ff
        /*0924*/ 	.word	0x00000000
        /*0928*/ 	.short	0x0101
        /*092a*/ 	.byte	0x2c
	.zero		1


	//   ....[131]....
        /*092c*/ 	.word	0x00006140
        /*0930*/ 	.word	0x000000ff
        /*0934*/ 	.word	0x000001b0
        /*0938*/ 	.short	0x010a
        /*093a*/ 	.byte	0x1f
	.zero		1


	//   ....[132]....
        /*093c*/ 	.word	0x00006180
        /*0940*/ 	.word	0x00000000
        /*0944*/ 	.word	0x000001b8
        /*0948*/ 	.short	0x010a
        /*094a*/ 	.byte	0xff
	.zero		1


	//   ....[133]....
        /*094c*/ 	.word	0x000064e0
        /*0950*/ 	.word	0x000000ff
        /*0954*/ 	.word	0x000001d0
        /*0958*/ 	.short	0x010a
        /*095a*/ 	.byte	0x2c
	.zero		1


	//   ....[134]....
        /*095c*/ 	.word	0x000065b0
        /*0960*/ 	.word	0x000000ff
        /*0964*/ 	.word	0x00000000
        /*0968*/ 	.short	0x0101
        /*096a*/ 	.byte	0x04
	.zero		1


	//   ....[135]....
        /*096c*/ 	.word	0x00007250
        /*0970*/ 	.word	0x00000000
        /*0974*/ 	.word	0x000001a0
        /*0978*/ 	.short	0x010a
        /*097a*/ 	.byte	0xff
	.zero		1


	//   ....[136]....
        /*097c*/ 	.word	0x000072e0
        /*0980*/ 	.word	0x00000068
        /*0984*/ 	.word	0x000001e0
        /*0988*/ 	.short	0x010a
        /*098a*/ 	.byte	0xff
	.zero		1


	//   ....[137]....
        /*098c*/ 	.word	0x00007440
        /*0990*/ 	.word	0x00000000
        /*0994*/ 	.word	0x000001a0
        /*0998*/ 	.short	0x010a
        /*099a*/ 	.byte	0xff
	.zero		1


	//   ....[138]....
        /*099c*/ 	.word	0x00007570
        /*09a0*/ 	.word	0x00000002
        /*09a4*/ 	.word	0x00000000
        /*09a8*/ 	.short	0x0101
        /*09aa*/ 	.byte	0xff
	.zero		1


	//   ....[139]....
        /*09ac*/ 	.word	0x000075d0
        /*09b0*/ 	.word	0x00000068
        /*09b4*/ 	.word	0x000001e0
        /*09b8*/ 	.short	0x010a
        /*09ba*/ 	.byte	0xff
	.zero		1


	//   ....[140]....
        /*09bc*/ 	.word	0x000081d0
        /*09c0*/ 	.word	0x00000075
        /*09c4*/ 	.word	0x000001a0
        /*09c8*/ 	.short	0x010a
        /*09ca*/ 	.byte	0xff
	.zero		1


	//   ....[141]....
        /*09cc*/ 	.word	0x000082a0
        /*09d0*/ 	.word	0x00000075
        /*09d4*/ 	.word	0x000001a0
        /*09d8*/ 	.short	0x010a
        /*09da*/ 	.byte	0xff
	.zero		1


	//   ....[142]....
        /*09dc*/ 	.word	0x000083b0
        /*09e0*/ 	.word	0x00000000
        /*09e4*/ 	.word	0x00000000
        /*09e8*/ 	.short	0x0101
        /*09ea*/ 	.byte	0xff
	.zero		1


	//   ....[143]....
        /*09ec*/ 	.word	0x000086b0
        /*09f0*/ 	.word	0x00000068
        /*09f4*/ 	.word	0x00000000
        /*09f8*/ 	.short	0x0101
        /*09fa*/ 	.byte	0xff
	.zero		1


	//   ....[144]....
        /*09fc*/ 	.word	0x00009080
        /*0a00*/ 	.word	0x00000000
        /*0a04*/ 	.word	0x000000d0
        /*0a08*/ 	.short	0x010a
        /*0a0a*/ 	.byte	0xff
	.zero		1


	//   ....[145]....
        /*0a0c*/ 	.word	0x000090e0
        /*0a10*/ 	.word	0x00000000
        /*0a14*/ 	.word	0x000000d0
        /*0a18*/ 	.short	0x010a
        /*0a1a*/ 	.byte	0xff
	.zero		1


	//   ....[146]....
        /*0a1c*/ 	.word	0x00009140
        /*0a20*/ 	.word	0x00000000
        /*0a24*/ 	.word	0x000001d0
        /*0a28*/ 	.short	0x010a
        /*0a2a*/ 	.byte	0xff
	.zero		1


	//   ....[147]....
        /*0a2c*/ 	.word	0x000091a0
        /*0a30*/ 	.word	0x00000000
        /*0a34*/ 	.word	0x00000000
        /*0a38*/ 	.short	0x010a
        /*0a3a*/ 	.byte	0xff
	.zero		1


	//   ....[148]....
        /*0a3c*/ 	.word	0x00009200
        /*0a40*/ 	.word	0x00000000
        /*0a44*/ 	.word	0x00000000
        /*0a48*/ 	.short	0x010a
        /*0a4a*/ 	.byte	0xff
	.zero		1


	//   ....[149]....
        /*0a4c*/ 	.word	0x00009260
        /*0a50*/ 	.word	0x00000000
        /*0a54*/ 	.word	0x00000000
        /*0a58*/ 	.short	0x010a
        /*0a5a*/ 	.byte	0xff
	.zero		1


	//   ....[150]....
        /*0a5c*/ 	.word	0x000092c0
        /*0a60*/ 	.word	0x00000000
        /*0a64*/ 	.word	0x00000000
        /*0a68*/ 	.short	0x010a
        /*0a6a*/ 	.byte	0xff
	.zero		1


	//   ....[151]....
        /*0a6c*/ 	.word	0x00009320
        /*0a70*/ 	.word	0x00000000
        /*0a74*/ 	.word	0x00000000
        /*0a78*/ 	.short	0x010a
        /*0a7a*/ 	.byte	0xff
	.zero		1


	//   ....[152]....
        /*0a7c*/ 	.word	0x00009380
        /*0a80*/ 	.word	0x00000000
        /*0a84*/ 	.word	0x00000000
        /*0a88*/ 	.short	0x010a
        /*0a8a*/ 	.byte	0xff
	.zero		1


	//   ....[153]....
        /*0a8c*/ 	.word	0x000093e0
        /*0a90*/ 	.word	0x00000000
        /*0a94*/ 	.word	0x00000000
        /*0a98*/ 	.short	0x010a
        /*0a9a*/ 	.byte	0xff
	.zero		1


	//   ....[154]....
        /*0a9c*/ 	.word	0x00009440
        /*0aa0*/ 	.word	0x00000000
        /*0aa4*/ 	.word	0x00000000
        /*0aa8*/ 	.short	0x010a
        /*0aaa*/ 	.byte	0xff
	.zero		1


	//   ....[155]....
        /*0aac*/ 	.word	0x000094a0
        /*0ab0*/ 	.word	0x00000000
        /*0ab4*/ 	.word	0x00000000
        /*0ab8*/ 	.short	0x010a
        /*0aba*/ 	.byte	0xff
	.zero		1


	//   ....[156]....
        /*0abc*/ 	.word	0x00009500
        /*0ac0*/ 	.word	0x00000000
        /*0ac4*/ 	.word	0x00000000
        /*0ac8*/ 	.short	0x010a
        /*0aca*/ 	.byte	0xff
	.zero		1


	//   ....[157]....
        /*0acc*/ 	.word	0x00009560
        /*0ad0*/ 	.word	0x00000000
        /*0ad4*/ 	.word	0x00000000
        /*0ad8*/ 	.short	0x010a
        /*0ada*/ 	.byte	0xff
	.zero		1


	//   ....[158]....
        /*0adc*/ 	.word	0x000095c0
        /*0ae0*/ 	.word	0x00000000
        /*0ae4*/ 	.word	0x00000000
        /*0ae8*/ 	.short	0x010a
        /*0aea*/ 	.byte	0xff
	.zero		1


	//   ....[159]....
        /*0aec*/ 	.word	0x00009620
        /*0af0*/ 	.word	0x00000000
        /*0af4*/ 	.word	0x00000000
        /*0af8*/ 	.short	0x010a
        /*0afa*/ 	.byte	0xff
	.zero		1


	//   ....[160]....
        /*0afc*/ 	.word	0x00009680
        /*0b00*/ 	.word	0x00000000
        /*0b04*/ 	.word	0x00000000
        /*0b08*/ 	.short	0x010a
        /*0b0a*/ 	.byte	0xff
	.zero		1


	//   ....[161]....
        /*0b0c*/ 	.word	0x000096e0
        /*0b10*/ 	.word	0x00000000
        /*0b14*/ 	.word	0x00000000
        /*0b18*/ 	.short	0x010a
        /*0b1a*/ 	.byte	0xff
	.zero		1


	//   ....[162]....
        /*0b1c*/ 	.word	0x00009740
        /*0b20*/ 	.word	0x00000000
        /*0b24*/ 	.word	0x00000000
        /*0b28*/ 	.short	0x010a
        /*0b2a*/ 	.byte	0xff
	.zero		1


	//   ....[163]....
        /*0b2c*/ 	.word	0x000097a0
        /*0b30*/ 	.word	0x00000000
        /*0b34*/ 	.word	0x00000000
        /*0b38*/ 	.short	0x010a
        /*0b3a*/ 	.byte	0xff
	.zero		1


	//   ....[164]....
        /*0b3c*/ 	.word	0x00009800
        /*0b40*/ 	.word	0x00000000
        /*0b44*/ 	.word	0x00000000
        /*0b48*/ 	.short	0x010a
        /*0b4a*/ 	.byte	0xff
	.zero		1


	//   ....[165]....
        /*0b4c*/ 	.word	0x00009860
        /*0b50*/ 	.word	0x00000000
        /*0b54*/ 	.word	0x00000000
        /*0b58*/ 	.short	0x010a
        /*0b5a*/ 	.byte	0xff
	.zero		1


	//   ....[166]....
        /*0b5c*/ 	.word	0x000098c0
        /*0b60*/ 	.word	0x00000000
        /*0b64*/ 	.word	0x00000000
        /*0b68*/ 	.short	0x010a
        /*0b6a*/ 	.byte	0xff
	.zero		1


	//   ....[167]....
        /*0b6c*/ 	.word	0x00009920
        /*0b70*/ 	.word	0x00000000
        /*0b74*/ 	.word	0x00000000
        /*0b78*/ 	.short	0x010a
        /*0b7a*/ 	.byte	0xff
	.zero		1


	//   ....[168]....
        /*0b7c*/ 	.word	0x00009980
        /*0b80*/ 	.word	0x00000000
        /*0b84*/ 	.word	0x00000000
        /*0b88*/ 	.short	0x010a
        /*0b8a*/ 	.byte	0xff
	.zero		1


	//   ....[169]....
        /*0b8c*/ 	.word	0x000099e0
        /*0b90*/ 	.word	0x00000000
        /*0b94*/ 	.word	0x00000000
        /*0b98*/ 	.short	0x010a
        /*0b9a*/ 	.byte	0xff
	.zero		1


	//   ....[170]....
        /*0b9c*/ 	.word	0x00009a40
        /*0ba0*/ 	.word	0x00000000
        /*0ba4*/ 	.word	0x00000000
        /*0ba8*/ 	.short	0x010a
        /*0baa*/ 	.byte	0xff
	.zero		1


	//   ....[171]....
        /*0bac*/ 	.word	0x00009aa0
        /*0bb0*/ 	.word	0x00000000
        /*0bb4*/ 	.word	0x00000000
        /*0bb8*/ 	.short	0x010a
        /*0bba*/ 	.byte	0xff
	.zero		1


	//   ....[172]....
        /*0bbc*/ 	.word	0x00009b00
        /*0bc0*/ 	.word	0x00000004
        /*0bc4*/ 	.word	0x000001d8
        /*0bc8*/ 	.short	0x010a
        /*0bca*/ 	.byte	0xff
	.zero		1


	//   ....[173]....
        /*0bcc*/ 	.word	0x00009b60
        /*0bd0*/ 	.word	0x00000004
        /*0bd4*/ 	.word	0x000001d0
        /*0bd8*/ 	.short	0x010a
        /*0bda*/ 	.byte	0xff
	.zero		1


	//   ....[174]....
        /*0bdc*/ 	.word	0x00009bc0
        /*0be0*/ 	.word	0x00000005
        /*0be4*/ 	.word	0x00000008
        /*0be8*/ 	.short	0x010a
        /*0bea*/ 	.byte	0xff
	.zero		1


	//   ....[175]....
        /*0bec*/ 	.word	0x00009ca0
        /*0bf0*/ 	.word	0x00000003
        /*0bf4*/ 	.word	0x00000008
        /*0bf8*/ 	.short	0x010a
        /*0bfa*/ 	.byte	0xff
	.zero		1


	//   ....[176]....
        /*0bfc*/ 	.word	0x00009d00
        /*0c00*/ 	.word	0x00000004
        /*0c04*/ 	.word	0x000001d0
        /*0c08*/ 	.short	0x010a
        /*0c0a*/ 	.byte	0xff
	.zero		1


	//   ....[177]....
        /*0c0c*/ 	.word	0x00009d60
        /*0c10*/ 	.word	0x00000004
        /*0c14*/ 	.word	0x000001f0
        /*0c18*/ 	.short	0x010a
        /*0c1a*/ 	.byte	0xff
	.zero		1


	//   ....[178]....
        /*0c1c*/ 	.word	0x00009dc0
        /*0c20*/ 	.word	0x00000004
        /*0c24*/ 	.word	0x00000000
        /*0c28*/ 	.short	0x010a
        /*0c2a*/ 	.byte	0xff
	.zero		1


	//   ....[179]....
        /*0c2c*/ 	.word	0x00009e20
        /*0c30*/ 	.word	0x00000000
        /*0c34*/ 	.word	0x00000000
        /*0c38*/ 	.short	0x010a
        /*0c3a*/ 	.byte	0xff
	.zero		1


	//   ....[180]....
        /*0c3c*/ 	.word	0x00009e80
        /*0c40*/ 	.word	0x00000000
        /*0c44*/ 	.word	0x00000200
        /*0c48*/ 	.short	0x010a
        /*0c4a*/ 	.byte	0xff
	.zero		1


	//   ....[181]....
        /*0c4c*/ 	.word	0x00009ee0
        /*0c50*/ 	.word	0x00000002
        /*0c54*/ 	.word	0x000001d0
        /*0c58*/ 	.short	0x010a
        /*0c5a*/ 	.byte	0xff
	.zero		1


	//   ....[182]....
        /*0c5c*/ 	.word	0x00009f40
        /*0c60*/ 	.word	0x00000002
        /*0c64*/ 	.word	0x000001c8
        /*0c68*/ 	.short	0x010a
        /*0c6a*/ 	.byte	0xff
	.zero		1


	//   ....[183]....
        /*0c6c*/ 	.word	0x00009fa0
        /*0c70*/ 	.word	0x00000003
        /*0c74*/ 	.word	0x000001b0
        /*0c78*/ 	.short	0x010a
        /*0c7a*/ 	.byte	0xff
	.zero		1


	//   ....[184]....
        /*0c7c*/ 	.word	0x0000a000
        /*0c80*/ 	.word	0x00000003
        /*0c84*/ 	.word	0x000001b8
        /*0c88*/ 	.short	0x010a
        /*0c8a*/ 	.byte	0xff
	.zero		1


	//   ....[185]....
        /*0c8c*/ 	.word	0x0000a060
        /*0c90*/ 	.word	0x00000000
        /*0c94*/ 	.word	0x000001b0
        /*0c98*/ 	.short	0x010a
        /*0c9a*/ 	.byte	0xff
	.zero		1


	//   ....[186]....
        /*0c9c*/ 	.word	0x0000a0c0
        /*0ca0*/ 	.word	0x00000000
        /*0ca4*/ 	.word	0x000001d0
        /*0ca8*/ 	.short	0x010a
        /*0caa*/ 	.byte	0xff
	.zero		1


	//   ....[187]....
        /*0cac*/ 	.word	0x0000a110
        /*0cb0*/ 	.word	0x00000000
        /*0cb4*/ 	.word	0x000001a0
        /*0cb8*/ 	.short	0x010a
        /*0cba*/ 	.byte	0xff
	.zero		1


	//   ....[188]....
        /*0cbc*/ 	.word	0x0000a160
        /*0cc0*/ 	.word	0x00000068
        /*0cc4*/ 	.word	0x000001e0
        /*0cc8*/ 	.short	0x010a
        /*0cca*/ 	.byte	0xff
	.zero		1


	//   ....[189]....
        /*0ccc*/ 	.word	0x0000a1b0
        /*0cd0*/ 	.word	0x00000075
        /*0cd4*/ 	.word	0x000001a0
        /*0cd8*/ 	.short	0x010a
        /*0cda*/ 	.byte	0xff
	.zero		1


	//----- nvinfo : EIATTR_NUM_MBARRIERS
	.align		4
.L_47:
        /*0cdc*/ 	.byte	0x03, 0x38
        /*0cde*/ 	.short	0x0041


	//----- nvinfo : EIATTR_EXIT_INSTR_OFFSETS
	.align		4
        /*0ce0*/ 	.byte	0x04, 0x1c
        /*0ce2*/ 	.short	(.L_49 - .L_48)


	//   ....[0]....
.L_48:
        /*0ce4*/ 	.word	0x00003cf0


	//   ....[1]....
        /*0ce8*/ 	.word	0x00003f80


	//   ....[2]....
        /*0cec*/ 	.word	0x00003fe0


	//   ....[3]....
        /*0cf0*/ 	.word	0x00005180


	//   ....[4]....
        /*0cf4*/ 	.word	0x000061b0


	//   ....[5]....
        /*0cf8*/ 	.word	0x000061f0


	//   ....[6]....
        /*0cfc*/ 	.word	0x00009060


	//----- nvinfo : EIATTR_MAX_THREADS
	.align		4
.L_49:
        /*0d00*/ 	.byte	0x04, 0x05
        /*0d02*/ 	.short	(.L_51 - .L_50)
.L_50:
        /*0d04*/ 	.word	0x00000100
        /*0d08*/ 	.word	0x00000001
        /*0d0c*/ 	.word	0x00000001


	//----- nvinfo : EIATTR_CRS_STACK_SIZE
	.align		4
.L_51:
        /*0d10*/ 	.byte	0x04, 0x1e
        /*0d12*/ 	.short	(.L_53 - .L_52)
.L_52:
        /*0d14*/ 	.word	0x00000000


	//----- nvinfo : EIATTR_CBANK_PARAM_SIZE
	.align		4
.L_53:
        /*0d18*/ 	.byte	0x03, 0x19
        /*0d1a*/ 	.short	0x0800


	//----- nvinfo : EIATTR_PARAM_CBANK
	.align		4
        /*0d1c*/ 	.byte	0x04, 0x0a
        /*0d1e*/ 	.short	(.L_55 - .L_54)
	.align		4
.L_54:
        /*0d20*/ 	.word	index@(.nv.constant0._ZN7cutlass13device_kernelINS_4conv6kernel13ConvUniversalINS1_16ConvProblemShapeILNS1_8OperatorE0ELi2EEENS1_10collective14CollectiveConvINS1_47MainloopSm100TmaUmmaWarpSpecializedImplicitGemmILS5_0ELi26ELi2ELi1ELi2EN4cute5tupleIJNSA_1CILi2EEENSC_ILi1EEESE_EEEEENSB_IJNSC_ILi128EEESH_NSB_IJNSC_ILi64EEEEEEEEENS_12float_e4m3_tESL_NSA_8TiledMMAINSA_8MMA_AtomIJNSA_10MMA_TraitsINSA_25SM100_MMA_F8F6F4_2x1SM_SSEJSL_SL_fSH_SH_NSA_17integral_constantINSA_4UMMA5MajorELSS_0EEEST_NSQ_INSR_7ScaleInELSU_0EEESV_EEEEEENSA_6LayoutINSB_IJSE_SE_SE_EEENSB_IJNSC_ILi0EEES10_S10_EEEEENSB_IJNSA_10UnderscoreES13_S13_EEEEENS7_6detail27Sm100ImplicitGemmTileTraitsINSA_25SM100_TMA_2SM_LOAD_IM2COLENSA_14ComposedLayoutINSA_7SwizzleILi2ELi4ELi3EEENSA_18smem_ptr_flag_bitsILi8EEENSY_INSB_IJNSC_ILi8EEESI_EEENSB_IJSI_SE_EEEEEEEvEENS17_INSA_18SM100_TMA_2SM_LOADES1I_vEEEENS_8epilogue10collective18CollectiveEpilogueINS1N_23Sm100TmaWarpSpecializedILi2ELi2ELi32ELb0ELb0EEEJNSB_IJSI_SH_SJ_EEENSB_IJNSY_ISI_SE_EENSY_INSB_IJNSC_ILi32EEESD_EEENSB_IJSE_SI_EEEEEEEESL_NSB_IJNSB_IJlllEEESE_S10_EEESL_S20_NS1N_6fusion15FusionCallbacksIS1R_NS21_17LinearCombinationISL_fSL_fLNS_15FloatRoundStyleE2EEES1S_S1Y_JEEENSA_5SM1004TMEM4LOAD26SM100_TMEM_LOAD_32dp32b32xENSA_20SM90_TMA_LOAD_IM2COLENS19_INS1A_ILi1ELi4ELi3EEES1D_NSY_INSB_IJS1E_S1U_EEENSB_IJS1U_SE_EEEEEEENSA_39AutoVectorizingCopyWithAssumedAlignmentILi128EEENSA_21SM90_TMA_STORE_IM2COLES2G_S2I_S2I_EEEvvEEEEvNT_6ParamsE)
        /*0d24*/ 	.short	0x0380
        /*0d26*/ 	.short	0x0800


	//----- nvinfo : EIATTR_SW_WAR
	.align		4
.L_55:
        /*0d28*/ 	.byte	0x04, 0x36
        /*0d2a*/ 	.short	(.L_57 - .L_56)
.L_56:
        /*0d2c*/ 	.word	0x00000008
.L_57:


//--------------------- .nv.callgraph             --------------------------
	.section	.nv.callgraph,"",@"SHT_CUDA_CALLGRAPH"
	.align	4
	.sectionentsize	8
	.align		4
        /*0000*/ 	.word	0x00000000
	.align		4
        /*0004*/ 	.word	0xffffffff
	.align		4
        /*0008*/ 	.word	index@(_ZN7cutlass13device_kernelINS_4conv6kernel13ConvUniversalINS1_16ConvProblemShapeILNS1_8OperatorE0ELi2EEENS1_10collective14CollectiveConvINS1_47MainloopSm100TmaUmmaWarpSpecializedImplicitGemmILS5_0ELi26ELi2ELi1ELi2EN4cute5tupleIJNSA_1CILi2EEENSC_ILi1EEESE_EEEEENSB_IJNSC_ILi128EEESH_NSB_IJNSC_ILi64EEEEEEEEENS_12float_e4m3_tESL_NSA_8TiledMMAINSA_8MMA_AtomIJNSA_10MMA_TraitsINSA_25SM100_MMA_F8F6F4_2x1SM_SSEJSL_SL_fSH_SH_NSA_17integral_constantINSA_4UMMA5MajorELSS_0EEEST_NSQ_INSR_7ScaleInELSU_0EEESV_EEEEEENSA_6LayoutINSB_IJSE_SE_SE_EEENSB_IJNSC_ILi0EEES10_S10_EEEEENSB_IJNSA_10UnderscoreES13_S13_EEEEENS7_6detail27Sm100ImplicitGemmTileTraitsINSA_25SM100_TMA_2SM_LOAD_IM2COLENSA_14ComposedLayoutINSA_7SwizzleILi2ELi4ELi3EEENSA_18smem_ptr_flag_bitsILi8EEENSY_INSB_IJNSC_ILi8EEESI_EEENSB_IJSI_SE_EEEEEEEvEENS17_INSA_18SM100_TMA_2SM_LOADES1I_vEEEENS_8epilogue10collective18CollectiveEpilogueINS1N_23Sm100TmaWarpSpecializedILi2ELi2ELi32ELb0ELb0EEEJNSB_IJSI_SH_SJ_EEENSB_IJNSY_ISI_SE_EENSY_INSB_IJNSC_ILi32EEESD_EEENSB_IJSE_SI_EEEEEEEESL_NSB_IJNSB_IJlllEEESE_S10_EEESL_S20_NS1N_6fusion15FusionCallbacksIS1R_NS21_17LinearCombinationISL_fSL_fLNS_15FloatRoundStyleE2EEES1S_S1Y_JEEENSA_5SM1004TMEM4LOAD26SM100_TMEM_LOAD_32dp32b32xENSA_20SM90_TMA_LOAD_IM2COLENS19_INS1A_ILi1ELi4ELi3EEES1D_NSY_INSB_IJS1E_S1U_EEENSB_IJS1U_SE_EEEEEEENSA_39AutoVectorizingCopyWithAssumedAlignmentILi128EEENSA_21SM90_TMA_STORE_IM2COLES2G_S2I_S2I_EEEvvEEEEvNT_6ParamsE)
	.align		4
        /*000c*/ 	.word	index@(__assertfail)
	.align		4
        /*0010*/ 	.word	0x00000000
	.align		4
        /*0014*/ 	.word	0xfffffffe
	.align		4
        /*0018*/ 	.word	0x00000000
	.align		4
        /*001c*/ 	.word	0xfffffffd
	.align		4
        /*0020*/ 	.word	0x00000000
	.align		4
        /*0024*/ 	.word	0xfffffffc


//--------------------- .nv.constant4             --------------------------
	.section	.nv.constant4,"a",@progbits
	.align	8
	.align		8
.nv.constant4:
        /*0000*/ 	.dword	__assertfail
	.align		8
        /*0008*/ 	.dword	__unnamed_1
	.align		8
        /*0010*/ 	.dword	__unnamed_2
	.align		8
        /*0018*/ 	.dword	_ZN39_INTERNAL_6ad37a59_4_k_cu_79d0eb9f_33194cuda3std3__45__cpo5beginE
	.align		8
        /*0020*/ 	.dword	_ZN39_INTERNAL_6ad37a59_4_k_cu_79d0eb9f_33194cuda3std3__45__cpo3endE
	.align		8
        /*0028*/ 	.dword	_ZN39_INTERNAL_6ad37a59_4_k_cu_79d0eb9f_33194cuda3std3__45__cpo6cbeginE
	.align		8
        /*0030*/ 	.dword	_ZN39_INTERNAL_6ad37a59_4_k_cu_79d0eb9f_33194cuda3std3__45__cpo4cendE
	.align		8
        /*0038*/ 	.dword	_ZN39_INTERNAL_6ad37a59_4_k_cu_79d0eb9f_33194cuda3std3__441_GLOBAL__N__6ad37a59_4_k_cu_79d0eb9f_33196ignoreE
	.align		8
        /*0040*/ 	.dword	_ZN39_INTERNAL_6ad37a59_4_k_cu_79d0eb9f_33194cuda3std3__419piecewise_constructE
	.align		8
        /*0048*/ 	.dword	_ZN39_INTERNAL_6ad37a59_4_k_cu_79d0eb9f_33194cuda3std3__48in_placeE
	.align		8
        /*0050*/ 	.dword	_ZN39_INTERNAL_6ad37a59_4_k_cu_79d0eb9f_33194cuda3std6ranges3__45__cpo4swapE
	.align		8
        /*0058*/ 	.dword	_ZN39_INTERNAL_6ad37a59_4_k_cu_79d0eb9f_33194cuda3std6ranges3__45__cpo9iter_moveE
	.align		8
        /*0060*/ 	.dword	_ZN39_INTERNAL_6ad37a59_4_k_cu_79d0eb9f_33194cute7productE
	.align		8
        /*0068*/ 	.dword	_ZN39_INTERNAL_6ad37a59_4_k_cu_79d0eb9f_33194cute1_E
	.align		8
        /*0070*/ 	.dword	$str$27
	.align		8
        /*0078*/ 	.dword	$str$28
	.align		8
        /*0080*/ 	.dword	$str$29
	.align		8
        /*0088*/ 	.dword	$str$30


//--------------------- .text._ZN7cutlass13device_kernelINS_4conv6kernel13ConvUniversalINS1_16ConvProblemShapeILNS1_8OperatorE0ELi2EEENS1_10collective14CollectiveConvINS1_47MainloopSm100TmaUmmaWarpSpecializedImplicitGemmILS5_0ELi26ELi2ELi1ELi2EN4cute5tupleIJNSA_1CILi2EEENSC_ILi1EEESE_EEEEENSB_IJNSC_ILi128EEESH_NSB_IJNSC_ILi64EEEEEEEEENS_12float_e4m3_tESL_NSA_8TiledMMAINSA_8MMA_AtomIJNSA_10MMA_TraitsINSA_25SM100_MMA_F8F6F4_2x1SM_SSEJSL_SL_fSH_SH_NSA_17integral_constantINSA_4UMMA5MajorELSS_0EEEST_NSQ_INSR_7ScaleInELSU_0EEESV_EEEEEENSA_6LayoutINSB_IJSE_SE_SE_EEENSB_IJNSC_ILi0EEES10_S10_EEEEENSB_IJNSA_10UnderscoreES13_S13_EEEEENS7_6detail27Sm100ImplicitGemmTileTraitsINSA_25SM100_TMA_2SM_LOAD_IM2COLENSA_14ComposedLayoutINSA_7SwizzleILi2ELi4ELi3EEENSA_18smem_ptr_flag_bitsILi8EEENSY_INSB_IJNSC_ILi8EEESI_EEENSB_IJSI_SE_EEEEEEEvEENS17_INSA_18SM100_TMA_2SM_LOADES1I_vEEEENS_8epilogue10collective18CollectiveEpilogueINS1N_23Sm100TmaWarpSpecializedILi2ELi2ELi32ELb0ELb0EEEJNSB_IJSI_SH_SJ_EEENSB_IJNSY_ISI_SE_EENSY_INSB_IJNSC_ILi32EEESD_EEENSB_IJSE_SI_EEEEEEEESL_NSB_IJNSB_IJlllEEESE_S10_EEESL_S20_NS1N_6fusion15FusionCallbacksIS1R_NS21_17LinearCombinationISL_fSL_fLNS_15FloatRoundStyleE2EEES1S_S1Y_JEEENSA_5SM1004TMEM4LOAD26SM100_TMEM_LOAD_32dp32b32xENSA_20SM90_TMA_LOAD_IM2COLENS19_INS1A_ILi1ELi4ELi3EEES1D_NSY_INSB_IJS1E_S1U_EEENSB_IJS1U_SE_EEEEEEENSA_39AutoVectorizingCopyWithAssumedAlignmentILi128EEENSA_21SM90_TMA_STORE_IM2COLES2G_S2I_S2I_EEEvvEEEEvNT_6ParamsE --------------------------
	.section	.text._ZN7cutlass13device_kernelINS_4conv6kernel13ConvUniversalINS1_16ConvProblemShapeILNS1_8OperatorE0ELi2EEENS1_10collective14CollectiveConvINS1_47MainloopSm100TmaUmmaWarpSpecializedImplicitGemmILS5_0ELi26ELi2ELi1ELi2EN4cute5tupleIJNSA_1CILi2EEENSC_ILi1EEESE_EEEEENSB_IJNSC_ILi128EEESH_NSB_IJNSC_ILi64EEEEEEEEENS_12float_e4m3_tESL_NSA_8TiledMMAINSA_8MMA_AtomIJNSA_10MMA_TraitsINSA_25SM100_MMA_F8F6F4_2x1SM_SSEJSL_SL_fSH_SH_NSA_17integral_constantINSA_4UMMA5MajorELSS_0EEEST_NSQ_INSR_7ScaleInELSU_0EEESV_EEEEEENSA_6LayoutINSB_IJSE_SE_SE_EEENSB_IJNSC_ILi0EEES10_S10_EEEEENSB_IJNSA_10UnderscoreES13_S13_EEEEENS7_6detail27Sm100ImplicitGemmTileTraitsINSA_25SM100_TMA_2SM_LOAD_IM2COLENSA_14ComposedLayoutINSA_7SwizzleILi2ELi4ELi3EEENSA_18smem_ptr_flag_bitsILi8EEENSY_INSB_IJNSC_ILi8EEESI_EEENSB_IJSI_SE_EEEEEEEvEENS17_INSA_18SM100_TMA_2SM_LOADES1I_vEEEENS_8epilogue10collective18CollectiveEpilogueINS1N_23Sm100TmaWarpSpecializedILi2ELi2ELi32ELb0ELb0EEEJNSB_IJSI_SH_SJ_EEENSB_IJNSY_ISI_SE_EENSY_INSB_IJNSC_ILi32EEESD_EEENSB_IJSE_SI_EEEEEEEESL_NSB_IJNSB_IJlllEEESE_S10_EEESL_S20_NS1N_6fusion15FusionCallbacksIS1R_NS21_17LinearCombinationISL_fSL_fLNS_15FloatRoundStyleE2EEES1S_S1Y_JEEENSA_5SM1004TMEM4LOAD26SM100_TMEM_LOAD_32dp32b32xENSA_20SM90_TMA_LOAD_IM2COLENS19_INS1A_ILi1ELi4ELi3EEES1D_NSY_INSB_IJS1E_S1U_EEENSB_IJS1U_SE_EEEEEEENSA_39AutoVectorizingCopyWithAssumedAlignmentILi128EEENSA_21SM90_TMA_STORE_IM2COLES2G_S2I_S2I_EEEvvEEEEvNT_6ParamsE,"ax",@progbits
	.align	128
.text._ZN7cutlass13device_kernelINS_4conv6kernel13ConvUniversalINS1_16ConvProblemShapeILNS1_8OperatorE0ELi2EEENS1_10collective14CollectiveConvINS1_47MainloopSm100TmaUmmaWarpSpecializedImplicitGemmILS5_0ELi26ELi2ELi1ELi2EN4cute5tupleIJNSA_1CILi2EEENSC_ILi1EEESE_EEEEENSB_IJNSC_ILi128EEESH_NSB_IJNSC_ILi64EEEEEEEEENS_12float_e4m3_tESL_NSA_8TiledMMAINSA_8MMA_AtomIJNSA_10MMA_TraitsINSA_25SM100_MMA_F8F6F4_2x1SM_SSEJSL_SL_fSH_SH_NSA_17integral_constantINSA_4UMMA5MajorELSS_0EEEST_NSQ_INSR_7ScaleInELSU_0EEESV_EEEEEENSA_6LayoutINSB_IJSE_SE_SE_EEENSB_IJNSC_ILi0EEES10_S10_EEEEENSB_IJNSA_10UnderscoreES13_S13_EEEEENS7_6detail27Sm100ImplicitGemmTileTraitsINSA_25SM100_TMA_2SM_LOAD_IM2COLENSA_14ComposedLayoutINSA_7SwizzleILi2ELi4ELi3EEENSA_18smem_ptr_flag_bitsILi8EEENSY_INSB_IJNSC_ILi8EEESI_EEENSB_IJSI_SE_EEEEEEEvEENS17_INSA_18SM100_TMA_2SM_LOADES1I_vEEEENS_8epilogue10collective18CollectiveEpilogueINS1N_23Sm100TmaWarpSpecializedILi2ELi2ELi32ELb0ELb0EEEJNSB_IJSI_SH_SJ_EEENSB_IJNSY_ISI_SE_EENSY_INSB_IJNSC_ILi32EEESD_EEENSB_IJSE_SI_EEEEEEEESL_NSB_IJNSB_IJlllEEESE_S10_EEESL_S20_NS1N_6fusion15FusionCallbacksIS1R_NS21_17LinearCombinationISL_fSL_fLNS_15FloatRoundStyleE2EEES1S_S1Y_JEEENSA_5SM1004TMEM4LOAD26SM100_TMEM_LOAD_32dp32b32xENSA_20SM90_TMA_LOAD_IM2COLENS19_INS1A_ILi1ELi4ELi3EEES1D_NSY_INSB_IJS1E_S1U_EEENSB_IJS1U_SE_EEEEEEENSA_39AutoVectorizingCopyWithAssumedAlignmentILi128EEENSA_21SM90_TMA_STORE_IM2COLES2G_S2I_S2I_EEEvvEEEEvNT_6ParamsE:
        .type           _ZN7cutlass13device_kernelINS_4conv6kernel13ConvUniversalINS1_16ConvProblemShapeILNS1_8OperatorE0ELi2EEENS1_10collective14CollectiveConvINS1_47MainloopSm100TmaUmmaWarpSpecializedImplicitGemmILS5_0ELi26ELi2ELi1ELi2EN4cute5tupleIJNSA_1CILi2EEENSC_ILi1EEESE_EEEEENSB_IJNSC_ILi128EEESH_NSB_IJNSC_ILi64EEEEEEEEENS_12float_e4m3_tESL_NSA_8TiledMMAINSA_8MMA_AtomIJNSA_10MMA_TraitsINSA_25SM100_MMA_F8F6F4_2x1SM_SSEJSL_SL_fSH_SH_NSA_17integral_constantINSA_4UMMA5MajorELSS_0EEEST_NSQ_INSR_7ScaleInELSU_0EEESV_EEEEEENSA_6LayoutINSB_IJSE_SE_SE_EEENSB_IJNSC_ILi0EEES10_S10_EEEEENSB_IJNSA_10UnderscoreES13_S13_EEEEENS7_6detail27Sm100ImplicitGemmTileTraitsINSA_25SM100_TMA_2SM_LOAD_IM2COLENSA_14ComposedLayoutINSA_7SwizzleILi2ELi4ELi3EEENSA_18smem_ptr_flag_bitsILi8EEENSY_INSB_IJNSC_ILi8EEESI_EEENSB_IJSI_SE_EEEEEEEvEENS17_INSA_18SM100_TMA_2SM_LOADES1I_vEEEENS_8epilogue10collective18CollectiveEpilogueINS1N_23Sm100TmaWarpSpecializedILi2ELi2ELi32ELb0ELb0EEEJNSB_IJSI_SH_SJ_EEENSB_IJNSY_ISI_SE_EENSY_INSB_IJNSC_ILi32EEESD_EEENSB_IJSE_SI_EEEEEEEESL_NSB_IJNSB_IJlllEEESE_S10_EEESL_S20_NS1N_6fusion15FusionCallbacksIS1R_NS21_17LinearCombinationISL_fSL_fLNS_15FloatRoundStyleE2EEES1S_S1Y_JEEENSA_5SM1004TMEM4LOAD26SM100_TMEM_LOAD_32dp32b32xENSA_20SM90_TMA_LOAD_IM2COLENS19_INS1A_ILi1ELi4ELi3EEES1D_NSY_INSB_IJS1E_S1U_EEENSB_IJS1U_SE_EEEEEEENSA_39AutoVectorizingCopyWithAssumedAlignmentILi128EEENSA_21SM90_TMA_STORE_IM2COLES2G_S2I_S2I_EEEvvEEEEvNT_6ParamsE,@function
        .size           _ZN7cutlass13device_kernelINS_4conv6kernel13ConvUniversalINS1_16ConvProblemShapeILNS1_8OperatorE0ELi2EEENS1_10collective14CollectiveConvINS1_47MainloopSm100TmaUmmaWarpSpecializedImplicitGemmILS5_0ELi26ELi2ELi1ELi2EN4cute5tupleIJNSA_1CILi2EEENSC_ILi1EEESE_EEEEENSB_IJNSC_ILi128EEESH_NSB_IJNSC_ILi64EEEEEEEEENS_12float_e4m3_tESL_NSA_8TiledMMAINSA_8MMA_AtomIJNSA_10MMA_TraitsINSA_25SM100_MMA_F8F6F4_2x1SM_SSEJSL_SL_fSH_SH_NSA_17integral_constantINSA_4UMMA5MajorELSS_0EEEST_NSQ_INSR_7ScaleInELSU_0EEESV_EEEEEENSA_6LayoutINSB_IJSE_SE_SE_EEENSB_IJNSC_ILi0EEES10_S10_EEEEENSB_IJNSA_10UnderscoreES13_S13_EEEEENS7_6detail27Sm100ImplicitGemmTileTraitsINSA_25SM100_TMA_2SM_LOAD_IM2COLENSA_14ComposedLayoutINSA_7SwizzleILi2ELi4ELi3EEENSA_18smem_ptr_flag_bitsILi8EEENSY_INSB_IJNSC_ILi8EEESI_EEENSB_IJSI_SE_EEEEEEEvEENS17_INSA_18SM100_TMA_2SM_LOADES1I_vEEEENS_8epilogue10collective18CollectiveEpilogueINS1N_23Sm100TmaWarpSpecializedILi2ELi2ELi32ELb0ELb0EEEJNSB_IJSI_SH_SJ_EEENSB_IJNSY_ISI_SE_EENSY_INSB_IJNSC_ILi32EEESD_EEENSB_IJSE_SI_EEEEEEEESL_NSB_IJNSB_IJlllEEESE_S10_EEESL_S20_NS1N_6fusion15FusionCallbacksIS1R_NS21_17LinearCombinationISL_fSL_fLNS_15FloatRoundStyleE2EEES1S_S1Y_JEEENSA_5SM1004TMEM4LOAD26SM100_TMEM_LOAD_32dp32b32xENSA_20SM90_TMA_LOAD_IM2COLENS19_INS1A_ILi1ELi4ELi3EEES1D_NSY_INSB_IJS1E_S1U_EEENSB_IJS1U_SE_EEEEEEENSA_39AutoVectorizingCopyWithAssumedAlignmentILi128EEENSA_21SM90_TMA_STORE_IM2COLES2G_S2I_S2I_EEEvvEEEEvNT_6ParamsE,(.L_x_221 - _ZN7cutlass13device_kernelINS_4conv6kernel13ConvUniversalINS1_16ConvProblemShapeILNS1_8OperatorE0ELi2EEENS1_10collective14CollectiveConvINS1_47MainloopSm100TmaUmmaWarpSpecializedImplicitGemmILS5_0ELi26ELi2ELi1ELi2EN4cute5tupleIJNSA_1CILi2EEENSC_ILi1EEESE_EEEEENSB_IJNSC_ILi128EEESH_NSB_IJNSC_ILi64EEEEEEEEENS_12float_e4m3_tESL_NSA_8TiledMMAINSA_8MMA_AtomIJNSA_10MMA_TraitsINSA_25SM100_MMA_F8F6F4_2x1SM_SSEJSL_SL_fSH_SH_NSA_17integral_constantINSA_4UMMA5MajorELSS_0EEEST_NSQ_INSR_7ScaleInELSU_0EEESV_EEEEEENSA_6LayoutINSB_IJSE_SE_SE_EEENSB_IJNSC_ILi0EEES10_S10_EEEEENSB_IJNSA_10UnderscoreES13_S13_EEEEENS7_6detail27Sm100ImplicitGemmTileTraitsINSA_25SM100_TMA_2SM_LOAD_IM2COLENSA_14ComposedLayoutINSA_7SwizzleILi2ELi4ELi3EEENSA_18smem_ptr_flag_bitsILi8EEENSY_INSB_IJNSC_ILi8EEESI_EEENSB_IJSI_SE_EEEEEEEvEENS17_INSA_18SM100_TMA_2SM_LOADES1I_vEEEENS_8epilogue10collective18CollectiveEpilogueINS1N_23Sm100TmaWarpSpecializedILi2ELi2ELi32ELb0ELb0EEEJNSB_IJSI_SH_SJ_EEENSB_IJNSY_ISI_SE_EENSY_INSB_IJNSC_ILi32EEESD_EEENSB_IJSE_SI_EEEEEEEESL_NSB_IJNSB_IJlllEEESE_S10_EEESL_S20_NS1N_6fusion15FusionCallbacksIS1R_NS21_17LinearCombinationISL_fSL_fLNS_15FloatRoundStyleE2EEES1S_S1Y_JEEENSA_5SM1004TMEM4LOAD26SM100_TMEM_LOAD_32dp32b32xENSA_20SM90_TMA_LOAD_IM2COLENS19_INS1A_ILi1ELi4ELi3EEES1D_NSY_INSB_IJS1E_S1U_EEENSB_IJS1U_SE_EEEEEEENSA_39AutoVectorizingCopyWithAssumedAlignmentILi128EEENSA_21SM90_TMA_STORE_IM2COLES2G_S2I_S2I_EEEvvEEEEvNT_6ParamsE)
        .other          _ZN7cutlass13device_kernelINS_4conv6kernel13ConvUniversalINS1_16ConvProblemShapeILNS1_8OperatorE0ELi2EEENS1_10collective14CollectiveConvINS1_47MainloopSm100TmaUmmaWarpSpecializedImplicitGemmILS5_0ELi26ELi2ELi1ELi2EN4cute5tupleIJNSA_1CILi2EEENSC_ILi1EEESE_EEEEENSB_IJNSC_ILi128EEESH_NSB_IJNSC_ILi64EEEEEEEEENS_12float_e4m3_tESL_NSA_8TiledMMAINSA_8MMA_AtomIJNSA_10MMA_TraitsINSA_25SM100_MMA_F8F6F4_2x1SM_SSEJSL_SL_fSH_SH_NSA_17integral_constantINSA_4UMMA5MajorELSS_0EEEST_NSQ_INSR_7ScaleInELSU_0EEESV_EEEEEENSA_6LayoutINSB_IJSE_SE_SE_EEENSB_IJNSC_ILi0EEES10_S10_EEEEENSB_IJNSA_10UnderscoreES13_S13_EEEEENS7_6detail27Sm100ImplicitGemmTileTraitsINSA_25SM100_TMA_2SM_LOAD_IM2COLENSA_14ComposedLayoutINSA_7SwizzleILi2ELi4ELi3EEENSA_18smem_ptr_flag_bitsILi8EEENSY_INSB_IJNSC_ILi8EEESI_EEENSB_IJSI_SE_EEEEEEEvEENS17_INSA_18SM100_TMA_2SM_LOADES1I_vEEEENS_8epilogue10collective18CollectiveEpilogueINS1N_23Sm100TmaWarpSpecializedILi2ELi2ELi32ELb0ELb0EEEJNSB_IJSI_SH_SJ_EEENSB_IJNSY_ISI_SE_EENSY_INSB_IJNSC_ILi32EEESD_EEENSB_IJSE_SI_EEEEEEEESL_NSB_IJNSB_IJlllEEESE_S10_EEESL_S20_NS1N_6fusion15FusionCallbacksIS1R_NS21_17LinearCombinationISL_fSL_fLNS_15FloatRoundStyleE2EEES1S_S1Y_JEEENSA_5SM1004TMEM4LOAD26SM100_TMEM_LOAD_32dp32b32xENSA_20SM90_TMA_LOAD_IM2COLENS19_INS1A_ILi1ELi4ELi3EEES1D_NSY_INSB_IJS1E_S1U_EEENSB_IJS1U_SE_EEEEEEENSA_39AutoVectorizingCopyWithAssumedAlignmentILi128EEENSA_21SM90_TMA_STORE_IM2COLES2G_S2I_S2I_EEEvvEEEEvNT_6ParamsE,@"STO_CUDA_ENTRY STV_DEFAULT"
_ZN7cutlass13device_kernelINS_4conv6kernel13ConvUniversalINS1_16ConvProblemShapeILNS1_8OperatorE0ELi2EEENS1_10collective14CollectiveConvINS1_47MainloopSm100TmaUmmaWarpSpecializedImplicitGemmILS5_0ELi26ELi2ELi1ELi2EN4cute5tupleIJNSA_1CILi2EEENSC_ILi1EEESE_EEEEENSB_IJNSC_ILi128EEESH_NSB_IJNSC_ILi64EEEEEEEEENS_12float_e4m3_tESL_NSA_8TiledMMAINSA_8MMA_AtomIJNSA_10MMA_TraitsINSA_25SM100_MMA_F8F6F4_2x1SM_SSEJSL_SL_fSH_SH_NSA_17integral_constantINSA_4UMMA5MajorELSS_0EEEST_NSQ_INSR_7ScaleInELSU_0EEESV_EEEEEENSA_6LayoutINSB_IJSE_SE_SE_EEENSB_IJNSC_ILi0EEES10_S10_EEEEENSB_IJNSA_10UnderscoreES13_S13_EEEEENS7_6detail27Sm100ImplicitGemmTileTraitsINSA_25SM100_TMA_2SM_LOAD_IM2COLENSA_14ComposedLayoutINSA_7SwizzleILi2ELi4ELi3EEENSA_18smem_ptr_flag_bitsILi8EEENSY_INSB_IJNSC_ILi8EEESI_EEENSB_IJSI_SE_EEEEEEEvEENS17_INSA_18SM100_TMA_2SM_LOADES1I_vEEEENS_8epilogue10collective18CollectiveEpilogueINS1N_23Sm100TmaWarpSpecializedILi2ELi2ELi32ELb0ELb0EEEJNSB_IJSI_SH_SJ_EEENSB_IJNSY_ISI_SE_EENSY_INSB_IJNSC_ILi32EEESD_EEENSB_IJSE_SI_EEEEEEEESL_NSB_IJNSB_IJlllEEESE_S10_EEESL_S20_NS1N_6fusion15FusionCallbacksIS1R_NS21_17LinearCombinationISL_fSL_fLNS_15FloatRoundStyleE2EEES1S_S1Y_JEEENSA_5SM1004TMEM4LOAD26SM100_TMEM_LOAD_32dp32b32xENSA_20SM90_TMA_LOAD_IM2COLENS19_INS1A_ILi1ELi4ELi3EEES1D_NSY_INSB_IJS1E_S1U_EEENSB_IJS1U_SE_EEEEEEENSA_39AutoVectorizingCopyWithAssumedAlignmentILi128EEENSA_21SM90_TMA_STORE_IM2COLES2G_S2I_S2I_EEEvvEEEEvNT_6ParamsE:
[----:B------:R-:W1:Y:S01]  /*0000*/  LDC R1, c[0x0][0x37c] ;  /* 0x0000df00ff017b82 */ /* 0x000e620000000800 */
[----:B------:R-:W2:Y:S01]  /*0010*/  S2R R99, SR_TID.X ;  /* 0x0000000000637919 */ /* 0x000ea20000002100 */
[----:B------:R-:W3:Y:S06]  /*0020*/  LDCU.64 UR8, c[0x0][0x890] ;  /* 0x00011200ff0877ac */ /* 0x000eec0008000a00 */
[----:B------:R-:W4:Y:S01]  /*0030*/  S2UR UR45, SR_CgaCtaId ;  /* 0x00000000002d79c3 */ /* 0x000f220000008800 */
[----:B-1----:R-:W-:Y:S01]  /*0040*/  VIADD R1, R1, 0xfffffff8 ;  /* 0xfffffff801017836 */ /* 0x002fe20000000000 */
[----:B------:R-:W-:-:S02]  /*0050*/  PRMT R86, RZ, 0x7610, R86 ;  /* 0x00007610ff567816 */ /* 0x000fc40000000056 */
[----:B------:R-:W-:Y:S02]  /*0060*/  ELECT P1, URZ, PT ;  /* 0x0000000000ff782f */ /* 0x000fe40003820000 */
[----:B------:R-:W-:Y:S01]  /*0070*/  R2UR UR43, R1 ;  /* 0x00000000012b72ca */ /* 0x000fe200000e0000 */
[----:B---3--:R-:W-:-:S04]  /*0080*/  UISETP.NE.U32.AND UP0, UPT, UR8, URZ, UPT ;  /* 0x000000ff0800728c */ /* 0x008fc8000bf05070 */
[----:B------:R-:W-:Y:S02]  /*0090*/  UISETP.NE.AND.EX UP0, UPT, UR9, URZ, UPT, UP0 ;  /* 0x000000ff0900728c */ /* 0x000fe4000bf05300 */
[----:B----4-:R-:W-:Y:S02]  /*00a0*/  ULOP3.LUT UR31, UR45, 0x1, URZ, 0xc0, !UPT ;  /* 0x000000012d1f7892 */ /* 0x010fe4000f8ec0ff */
[----:B------:R-:W-:Y:S01]  /*00b0*/  ULOP3.LUT UR30, UR45, 0x1, URZ, 0x3c, !UPT ;  /* 0x000000012d1e7892 */ /* 0x000fe2000f8e3cff */
[----:B--2---:R-:W-:-:S05]  /*00c0*/  SHF.R.U32.HI R87, RZ, 0x5, R99 ;  /* 0x00000005ff577819 */ /* 0x004fca0000011663 */
[----:B------:R-:W1:Y:S02]  /*00d0*/  SHFL.IDX PT, R0, R87, RZ, 0x1f ;  /* 0x00001fff57007589 */ /* 0x000e6400000e0000 */
[----:B-1----:R-:W-:Y:S01]  /*00e0*/  R2UR UR18, R0 ;  /* 0x00000000001272ca */ /* 0x002fe200000e0000 */
[----:B------:R-:W-:-:S14]  /*00f0*/  BRA.U UP0, `(.L_x_0) ;  /* 0x0000000100307547 */ /* 0x000fdc000b800000 */
[----:B------:R-:W1:Y:S02]  /*0100*/  LDCU.64 UR4, c[0x0][0x888] ;  /* 0x00011100ff0477ac */ /* 0x000e640008000a00 */
[----:B-1----:R-:W-:-:S04]  /*0110*/  UISETP.NE.U32.AND UP0, UPT, UR4, URZ, UPT ;  /* 0x000000ff0400728c */ /* 0x002fc8000bf05070 */
[----:B------:R-:W-:-:S09]  /*0120*/  UISETP.NE.AND.EX UP0, UPT, UR5, URZ, UPT, UP0 ;  /* 0x000000ff0500728c */ /* 0x000fd2000bf05300 */
[----:B------:R-:W-:Y:S05]  /*0130*/  BRA.U !UP0, `(.L_x_1) ;  /* 0x0000000108147547 */ /* 0x000fea000b800000 */
[----:B------:R-:W1:Y:S01]  /*0140*/  LDC.64 R2, c[0x0][0x888] ;  /* 0x00022200ff027b82 */ /* 0x000e620000000a00 */
[----:B------:R-:W1:Y:S02]  /*0150*/  LDCU.64 UR4, c[0x0][0x358] ;  /* 0x00006b00ff0477ac */ /* 0x000e640008000a00 */
[----:B-1----:R1:W5:Y:S01]  /*0160*/  LDG.E R41, desc[UR4][R2.64] ;  /* 0x0000000402297981 */ /* 0x002362000c1e1900 */
[----:B------:R-:W-:Y:S01]  /*0170*/  HFMA2 R86, -RZ, RZ, 0, 5.9604644775390625e-08 ;  /* 0x00000001ff567431 */ /* 0x000fe200000001ff */
[----:B------:R-:W-:Y:S05]  /*0180*/  BRA `(.L_x_0) ;  /* 0x00000000000c7947 */ /* 0x000fea0003800000 */
.L_x_1:
[----:B------:R-:W1:Y:S01]  /*0190*/  LDCU UR4, c[0x0][0x880] ;  /* 0x00011000ff0477ac */ /* 0x000e620008000800 */
[----:B------:R-:W-:Y:S01]  /*01a0*/  HFMA2 R86, -RZ, RZ, 0, 5.9604644775390625e-08 ;  /* 0x00000001ff567431 */ /* 0x000fe200000001ff */
[----:B-1----:R-:W-:-:S07]  /*01b0*/  MOV R41, UR4 ;  /* 0x0000000400297c02 */ /* 0x002fce0008000f00 */
.L_x_0:
[----:B------:R-:W2:Y:S02]  /*01c0*/  LDCU.64 UR4, c[0x0][0x8b0] ;  /* 0x00011600ff0477ac */ /* 0x000ea40008000a00 */
[----:B--2---:R-:W-:-:S04]  /*01d0*/  UISETP.NE.U32.AND UP0, UPT, UR4, URZ, UPT ;  /* 0x000000ff0400728c */ /* 0x004fc8000bf05070 */
[----:B------:R-:W-:-:S09]  /*01e0*/  UISETP.NE.AND.EX UP0, UPT, UR5, URZ, UPT, UP0 ;  /* 0x000000ff0500728c */ /* 0x000fd2000bf05300 */
[----:B------:R-:W-:Y:S05]  /*01f0*/  BRA.U UP0, `(.L_x_2) ;  /* 0x0000000100287547 */ /* 0x000fea000b800000 */
[----:B------:R-:W2:Y:S02]  /*0200*/  LDCU.64 UR4, c[0x0][0x8a8] ;  /* 0x00011500ff0477ac */ /* 0x000ea40008000a00 */
[----:B--2---:R-:W-:-:S04]  /*0210*/  UISETP.NE.U32.AND UP0, UPT, UR4, URZ, UPT ;  /* 0x000000ff0400728c */ /* 0x004fc8000bf05070 */
[----:B------:R-:W-:-:S09]  /*0220*/  UISETP.NE.AND.EX UP0, UPT, UR5, URZ, UPT, UP0 ;  /* 0x000000ff0500728c */ /* 0x000fd2000bf05300 */
[----:B------:R-:W-:Y:S05]  /*0230*/  BRA.U !UP0, `(.L_x_3) ;  /* 0x0000000108107547 */ /* 0x000fea000b800000 */
[----:B------:R-:W2:Y:S01]  /*0240*/  LDC.64 R38, c[0x0][0x8a8] ;  /* 0x00022a00ff267b82 */ /* 0x000ea20000000a00 */
[----:B------:R-:W2:Y:S02]  /*0250*/  LDCU.64 UR4, c[0x0][0x358] ;  /* 0x00006b00ff0477ac */ /* 0x000ea40008000a00 */
[----:B--2---:R2:W5:Y:S01]  /*0260*/  LDG.E R38, desc[UR4][R38.64] ;  /* 0x0000000426267981 */ /* 0x004562000c1e1900 */
[----:B------:R-:W-:Y:S05]  /*0270*/  BRA `(.L_x_2) ;  /* 0x0000000000087947 */ /* 0x000fea0003800000 */
.L_x_3:
[----:B------:R-:W2:Y:S02]  /*0280*/  LDCU UR4, c[0x0][0x8a0] ;  /* 0x00011400ff0477ac */ /* 0x000ea40008000800 */
[----:B--2---:R-:W-:Y:S02]  /*0290*/  MOV R38, UR4 ;  /* 0x0000000400267c02 */ /* 0x004fe40008000f00 */
.L_x_2:
[----:B------:R-:W-:Y:S01]  /*02a0*/  IMAD.U32 R0, RZ, RZ, UR18 ;  /* 0x00000012ff007e24 */ /* 0x000fe2000f8e00ff */
[----:B------:R-:W-:Y:S04]  /*02b0*/  BSSY.RECONVERGENT B0, `(.L_x_4) ;  /* 0x000000c000007945 */ /* 0x000fe80003800200 */
[C---:B------:R-:W-:Y:S02]  /*02c0*/  ISETP.NE.OR P2, PT, R0.reuse, 0x1, !P1 ;  /* 0x000000010000780c */ /* 0x040fe40004f45670 */
[----:B------:R-:W-:-:S11]  /*02d0*/  ISETP.NE.OR P0, PT, R0, 0x3, !P1 ;  /* 0x000000030000780c */ /* 0x000fd60004f05670 */
[----:B------:R-:W-:Y:S05]  /*02e0*/  @P2 BRA `(.L_x_5) ;  /* 0x0000000000202947 */ /* 0x000fea0003800000 */
[----:B------:R-:W3:Y:S02]  /*02f0*/  LDCU.64 UR4, c[0x0][0x348] ;  /* 0x00006900ff0477ac */ /* 0x000ee40008000a00 */
[----:B---3--:R-:W-:Y:S02]  /*0300*/  UIADD3 UR6, UP1, UPT, UR4, 0x80, URZ ;  /* 0x0000008004067890 */ /* 0x008fe4000ff3e0ff */
[----:B------:R-:W-:Y:S02]  /*0310*/  UIADD3 UR4, UP0, UPT, UR4, 0x180, URZ ;  /* 0x0000018004047890 */ /* 0x000fe4000ff1e0ff */
[----:B------:R-:W-:Y:S02]  /*0320*/  UIADD3.X UR7, UPT, UPT, URZ, UR5, URZ, UP1, !UPT ;  /* 0x00000005ff077290 */ /* 0x000fe40008ffe4ff */
[----:B------:R-:W-:-:S07]  /*0330*/  UIADD3.X UR5, UPT, UPT, URZ, UR5, URZ, UP0, !UPT ;  /* 0x00000005ff057290 */ /* 0x000fce00087fe4ff */
[----:B------:R3:W-:Y:S02]  /*0340*/  UTMACCTL.PF [UR6] ;  /* 0x00000000060079b9 */ /* 0x0007e40008040000 */
[----:B------:R3:W-:Y:S02]  /*0350*/  UTMACCTL.PF [UR4] ;  /* 0x00000000040079b9 */ /* 0x0007e40008040000 */
[----:B---3--:R-:W-:Y:S01]  /*0360*/  NOP ;  /* 0x0000000000007918 */ /* 0x008fe20000000000 */
.L_x_5:
[----:B------:R-:W-:Y:S05]  /*0370*/  BSYNC.RECONVERGENT B0 ;  /* 0x0000000000007941 */ /* 0x000fea0003800200 */
.L_x_4:
[----:B------:R-:W-:Y:S04]  /*0380*/  BSSY.RECONVERGENT B0, `(.L_x_6) ;  /* 0x000000a000007945 */ /* 0x000fe80003800200 */
        /* <DEDUP_REMOVED lines=9> */
.L_x_7:
[----:B------:R-:W-:Y:S05]  /*0420*/  BSYNC.RECONVERGENT B0 ;  /* 0x0000000000007941 */ /* 0x000fea0003800200 */
.L_x_6:
[----:B------:R-:W3:Y:S01]  /*0430*/  LDCU.64 UR4, c[0x0][0x888] ;  /* 0x00011100ff0477ac */ /* 0x000ee20008000a00 */
[----:B------:R-:W-:Y:S02]  /*0440*/  UISETP.EQ.U32.AND UP2, UPT, UR8, URZ, UPT ;  /* 0x000000ff0800728c */ /* 0x000fe4000bf42070 */
[----:B------:R-:W-:Y:S02]  /*0450*/  UPLOP3.LUT UP3, UPT, UPT, UPT, UPT, 0x80, 0x8 ;  /* 0x000000000008789c */ /* 0x000fe40003f6f070 */
[----:B---3--:R-:W-:-:S04]  /*0460*/  UISETP.NE.U32.AND UP0, UPT, UR4, URZ, UPT ;  /* 0x000000ff0400728c */ /* 0x008fc8000bf05070 */
[----:B------:R-:W-:-:S04]  /*0470*/  UISETP.NE.AND.EX UP1, UPT, UR5, URZ, UPT, UP0 ;  /* 0x000000ff0500728c */ /* 0x000fc8000bf25300 */
[----:B------:R-:W-:-:S04]  /*0480*/  UISETP.EQ.OR.EX UP4, UPT, UR9, URZ, !UP1, UP2 ;  /* 0x000000ff0900728c */ /* 0x000fc8000cf82720 */
[----:B------:R-:W-:-:S06]  /*0490*/  UP2UR UR4, UPR, URZ, 0x10 ;  /* 0x00000010ff047883 */ /* 0x000fcc0008000000 */
[----:B------:R-:W-:Y:S01]  /*04a0*/  MOV R92, UR4 ;  /* 0x00000004005c7c02 */ /* 0x000fe20008000f00 */
[----:B------:R-:W-:Y:S06]  /*04b0*/  BRA.U !UP4, `(.L_x_8) ;  /* 0x000000010c207547 */ /* 0x000fec000b800000 */
[----:B------:R-:W-:Y:S01]  /*04c0*/  UISETP.NE.U32.AND UP2, UPT, UR8, URZ, UPT ;  /* 0x000000ff0800728c */ /* 0x000fe2000bf45070 */
[----:B-----5:R-:W-:Y:S01]  /*04d0*/  FSETP.NEU.AND P0, PT, R41, RZ, PT ;  /* 0x000000ff2900720b */ /* 0x020fe20003f0d000 */
[----:B------:R-:W-:Y:S02]  /*04e0*/  USEL UR4, URZ, 0xffffffff, UP1 ;  /* 0xffffffffff047887 */ /* 0x000fe40008800000 */
[----:B------:R-:W-:-:S10]  /*04f0*/  UISETP.NE.AND.EX UP2, UPT, UR9, URZ, UPT, UP2 ;  /* 0x000000ff0900728c */ /* 0x000fd4000bf45320 */
[----:B------:R-:W-:Y:S01]  /*0500*/  VOTEU.ANY UP0, P0 ;  /* 0x0000000000ff7886 */ /* 0x000fe20000000100 */
[----:B------:R-:W-:-:S04]  /*0510*/  @!UP2 USEL UR4, URZ, 0xffffffff, UP0 ;  /* 0xffffffffff04a887 */ /* 0x000fc80008000000 */
[----:B------:R-:W-:-:S04]  /*0520*/  ULOP3.LUT UR4, UR4, 0x1, URZ, 0xc0, !UPT ;  /* 0x0000000104047892 */ /* 0x000fc8000f8ec0ff */
[----:B------:R-:W-:-:S11]  /*0530*/  UISETP.NE.U32.AND UP3, UPT, UR4, 0x1, UPT ;  /* 0x000000010400788c */ /* 0x000fd6000bf65070 */
.L_x_8:
[----:B------:R-:W3:Y:S01]  /*0540*/  SHFL.IDX PT, R0, R87, RZ, 0x1f ;  /* 0x00001fff57007589 */ /* 0x000ee200000e0000 */
[----:B------:R-:W-:Y:S02]  /*0550*/  UISETP.NE.AND UP5, UPT, UR18, 0x2, UPT ;  /* 0x000000021200788c */ /* 0x000fe4000bfa5270 */
[----:B------:R-:W-:Y:S02]  /*0560*/  UISETP.NE.AND UP0, UPT, UR18, 0x2, UPT ;  /* 0x000000021200788c */ /* 0x000fe4000bf05270 */
[----:B------:R-:W-:Y:S02]  /*0570*/  UISETP.NE.OR UP2, UPT, UR31, URZ, UP5 ;  /* 0x000000ff1f00728c */ /* 0x000fe4000af45670 */
[----:B------:R-:W-:-:S04]  /*0580*/  USEL UR54, URZ, 0x1, UP0 ;  /* 0x00000001ff367887 */ /* 0x000fc80008000000 */
[----:B------:R-:W-:Y:S02]  /*0590*/  PLOP3.LUT P3, PT, P1, PT, UP2, 0xae, 0xea ;  /* 0x0000000000ea781c */ /* 0x000fe40000f6f52e */
[----:B---3--:R-:W-:-:S13]  /*05a0*/  ISETP.NE.AND P0, PT, R0, RZ, PT ;  /* 0x000000ff0000720c */ /* 0x008fda0003f05270 */
[----:B------:R-:W-:Y:S05]  /*05b0*/  @P0 BRA `(.L_x_9) ;  /* 0x0000000400000947 */ /* 0x000fea0003800000 */
[----:B------:R-:W-:Y:S01]  /*05c0*/  ELECT P0, URZ, PT ;  /* 0x0000000000ff782f */ /* 0x000fe20003800000 */
[----:B------:R-:W-:-:S12]  /*05d0*/  BSSY.RECONVERGENT B0, `(.L_x_9) ;  /* 0x000003e000007945 */ /* 0x000fd80003800200 */
[----:B------:R-:W-:Y:S05]  /*05e0*/  @!P0 BRA `(.L_x_10) ;  /* 0x0000000000f08947 */ /* 0x000fea0003800000 */
[----:B------:R-:W-:Y:S01]  /*05f0*/  UMOV UR4, 0x400 ;  /* 0x0000040000047882 */ /* 0x000fe20000000000 */
[----:B------:R-:W-:Y:S01]  /*0600*/  UMOV UR6, 0x1 ;  /* 0x0000000100067882 */ /* 0x000fe20000000000 */
[----:B------:R-:W-:Y:S02]  /*0610*/  ULEA UR4, UR45, UR4, 0x18 ;  /* 0x000000042d047291 */ /* 0x000fe4000f8ec0ff */
[----:B------:R-:W-:-:S04]  /*0620*/  UIADD3 UR6, UPT, UPT, -UR6, 0x100000, URZ ;  /* 0x0010000006067890 */ /* 0x000fc8000fffe1ff */
[----:B------:R-:W-:Y:S02]  /*0630*/  USHF.L.U32 UR7, UR6, 0xb, URZ ;  /* 0x0000000b06077899 */ /* 0x000fe400080006ff */
[----:B------:R-:W-:Y:S01]  /*0640*/  USHF.L.U32 UR6, UR6, 0x1, URZ ;  /* 0x0000000106067899 */ /* 0x000fe200080006ff */
[----:B------:R-:W3:Y:S11]  /*0650*/  FENCE.VIEW.ASYNC.S ;  /* 0x00000000000073c6 */ /* 0x000ef60000000000 */
[----:B---3--:R3:W4:Y:S01]  /*0660*/  SYNCS.EXCH.64 URZ, [UR4], UR6 ;  /* 0x0000000604ff75b2 */ /* 0x0087220008000100 */
[----:B------:R3:W1:Y:S01]  /*0670*/  SYNCS.EXCH.64 URZ, [UR4+0xd0], UR6 ;  /* 0x0000d00604ff75b2 */ /* 0x0006620008000100 */
        /* <DEDUP_REMOVED lines=49> */
[----:B------:R3:W1:Y:S02]  /*0990*/  SYNCS.EXCH.64 URZ, [UR4+0x198], UR6 ;  /* 0x0001980604ff75b2 */ /* 0x0006640008000100 */
[----:B---34-:R-:W-:Y:S01]  /*09a0*/  NOP ;  /* 0x0000000000007918 */ /* 0x018fe20000000000 */
.L_x_10:
[----:B------:R-:W-:Y:S05]  /*09b0*/  BSYNC.RECONVERGENT B0 ;  /* 0x0000000000007941 */ /* 0x000fea0003800200 */
.L_x_9:
[----:B------:R-:W3:Y:S01]  /*09c0*/  SHFL.IDX PT, R0, R87, RZ, 0x1f ;  /* 0x00001fff57007589 */ /* 0x000ee200000e0000 */
[----:B------:R-:W-:Y:S01]  /*09d0*/  NOP ;  /* 0x0000000000007918 */ /* 0x000fe20000000000 */
[----:B---3--:R-:W-:-:S13]  /*09e0*/  ISETP.NE.AND P0, PT, R0, 0x1, PT ;  /* 0x000000010000780c */ /* 0x008fda0003f05270 */
[----:B------:R-:W-:Y:S05]  /*09f0*/  @P0 BRA `(.L_x_11) ;  /* 0x0000000000440947 */ /* 0x000fea0003800000 */
[----:B------:R-:W-:Y:S01]  /*0a00*/  UMOV UR4, 0x400 ;  /* 0x0000040000047882 */ /* 0x000fe20000000000 */
[----:B------:R-:W-:Y:S01]  /*0a10*/  UMOV UR8, 0x20 ;  /* 0x0000002000087882 */ /* 0x000fe20000000000 */
[----:B------:R-:W-:Y:S01]  /*0a20*/  UMOV UR6, 0x80 ;  /* 0x0000008000067882 */ /* 0x000fe20000000000 */
[----:B------:R-:W-:Y:S02]  /*0a30*/  ULEA UR4, UR45, UR4, 0x18 ;  /* 0x000000042d047291 */ /* 0x000fe4000f8ec0ff */
[----:B------:R-:W-:-:S04]  /*0a40*/  UIADD3 UR8, UPT, UPT, -UR8, 0x100000, URZ ;  /* 0x0010000008087890 */ /* 0x000fc8000fffe1ff */
[----:B------:R-:W-:Y:S02]  /*0a50*/  USHF.L.U32 UR9, UR8, 0xb, URZ ;  /* 0x0000000b08097899 */ /* 0x000fe400080006ff */
[----:B------:R-:W-:Y:S02]  /*0a60*/  USHF.L.U32 UR8, UR8, 0x1, URZ ;  /* 0x0000000108087899 */ /* 0x000fe400080006ff */
[----:B------:R-:W-:-:S04]  /*0a70*/  UIADD3 UR6, UPT, UPT, -UR6, 0x100000, URZ ;  /* 0x0010000006067890 */ /* 0x000fc8000fffe1ff */
[----:B------:R-:W-:Y:S02]  /*0a80*/  USHF.L.U32 UR7, UR6, 0xb, URZ ;  /* 0x0000000b06077899 */ /* 0x000fe400080006ff */
[----:B------:R-:W-:Y:S01]  /*0a90*/  USHF.L.U32 UR6, UR6, 0x1, URZ ;  /* 0x0000000106067899 */ /* 0x000fe200080006ff */
[----:B------:R-:W-:Y:S01]  /*0aa0*/  ELECT P0, URZ, PT ;  /* 0x0000000000ff782f */ /* 0x000fe20003800000 */
[----:B------:R-:W3:Y:S02]  /*0ab0*/  FENCE.VIEW.ASYNC.S ;  /* 0x00000000000073c6 */ /* 0x000ee40000000000 */
[----:B---3--:R3:W4:Y:S08]  /*0ac0*/  SYNCS.EXCH.64 URZ, [UR4+0x1a0], UR8 ;  /* 0x0001a00804ff75b2 */ /* 0x0087300008000100 */
[----:B------:R3:W1:Y:S01]  /*0ad0*/  SYNCS.EXCH.64 URZ, [UR4+0x1b0], UR6 ;  /* 0x0001b00604ff75b2 */ /* 0x0006620008000100 */
[----:B------:R3:W1:Y:S01]  /*0ae0*/  SYNCS.EXCH.64 URZ, [UR4+0x1a8], UR8 ;  /* 0x0001a80804ff75b2 */ /* 0x0006620008000100 */
[----:B------:R3:W1:Y:S01]  /*0af0*/  SYNCS.EXCH.64 URZ, [UR4+0x1b8], UR6 ;  /* 0x0001b80604ff75b2 */ /* 0x0006620008000100 */
[----:B------:R-:W-:Y:S01]  /*0b00*/  NOP ;  /* 0x0000000000007918 */ /* 0x000fe20000000000 */
.L_x_11:
[----:B------:R-:W2:Y:S01]  /*0b10*/  SHFL.IDX PT, R0, R87, RZ, 0x1f ;  /* 0x00001fff57007589 */ /* 0x000ea200000e0000 */
[----:B------:R-:W-:Y:S01]  /*0b20*/  NOP ;  /* 0x0000000000007918 */ /* 0x000fe20000000000 */
[----:B--2---:R-:W-:-:S13]  /*0b30*/  ISETP.NE.AND P0, PT, R0, 0x3, PT ;  /* 0x000000030000780c */ /* 0x004fda0003f05270 */
[----:B------:R-:W-:Y:S05]  /*0b40*/  @P0 BRA `(.L_x_12) ;  /* 0x00000000002c0947 */ /* 0x000fea0003800000 */
[----:B---3--:R-:W-:Y:S01]  /*0b50*/  UMOV UR4, 0x400 ;  /* 0x0000040000047882 */ /* 0x008fe20000000000 */
[----:B------:R-:W-:Y:S01]  /*0b60*/  UMOV UR6, 0x20 ;  /* 0x0000002000067882 */ /* 0x000fe20000000000 */
[----:B------:R-:W-:Y:S02]  /*0b70*/  ULEA UR4, UR45, UR4, 0x18 ;  /* 0x000000042d047291 */ /* 0x000fe4000f8ec0ff */
[----:B------:R-:W-:-:S04]  /*0b80*/  UIADD3 UR6, UPT, UPT, -UR6, 0x100000, URZ ;  /* 0x0010000006067890 */ /* 0x000fc8000fffe1ff */
[----:B------:R-:W-:Y:S02]  /*0b90*/  USHF.L.U32 UR7, UR6, 0xb, URZ ;  /* 0x0000000b06077899 */ /* 0x000fe400080006ff */
[----:B------:R-:W-:Y:S01]  /*0ba0*/  USHF.L.U32 UR6, UR6, 0x1, URZ ;  /* 0x0000000106067899 */ /* 0x000fe200080006ff */
[----:B------:R-:W-:Y:S01]  /*0bb0*/  ELECT P0, URZ, PT ;  /* 0x0000000000ff782f */ /* 0x000fe20003800000 */
[----:B------:R-:W2:Y:S10]  /*0bc0*/  FENCE.VIEW.ASYNC.S ;  /* 0x00000000000073c6 */ /* 0x000eb40000000000 */
[----:B--2---:R2:W3:Y:S01]  /*0bd0*/  SYNCS.EXCH.64 URZ, [UR4+0x1c0], UR6 ;  /* 0x0001c00604ff75b2 */ /* 0x0044e20008000100 */
[----:B------:R2:W1:Y:S01]  /*0be0*/  SYNCS.EXCH.64 URZ, [UR4+0x1c8], UR6 ;  /* 0x0001c80604ff75b2 */ /* 0x0004620008000100 */
[----:B------:R-:W-:Y:S01]  /*0bf0*/  NOP ;  /* 0x0000000000007918 */ /* 0x000fe20000000000 */
.L_x_12:
[----:B------:R-:W4:Y:S01]  /*0c00*/  SHFL.IDX PT, R0, R87, RZ, 0x1f ;  /* 0x00001fff57007589 */ /* 0x000f2200000e0000 */
[----:B------:R-:W-:Y:S01]  /*0c10*/  NOP ;  /* 0x0000000000007918 */ /* 0x000fe20000000000 */
[----:B----4-:R-:W-:-:S13]  /*0c20*/  ISETP.NE.AND P0, PT, R0, 0x4, PT ;  /* 0x000000040000780c */ /* 0x010fda0003f05270 */
[----:B------:R-:W-:Y:S05]  /*0c30*/  @P0 BRA `(.L_x_13) ;  /* 0x0000000000400947 */ /* 0x000fea0003800000 */
[----:B--23--:R-:W-:Y:S01]  /*0c40*/  UMOV UR4, 0x1e0 ;  /* 0x000001e000047882 */ /* 0x00cfe20000000000 */
[----:B------:R-:W-:Y:S01]  /*0c50*/  UMOV UR6, 0x400 ;  /* 0x0000040000067882 */ /* 0x000fe20000000000 */
[----:B------:R-:W-:Y:S01]  /*0c60*/  USEL UR4, UR4, 0x1a0, UP3 ;  /* 0x000001a004047887 */ /* 0x000fe20009800000 */
        /* <DEDUP_REMOVED lines=9> */
[----:B------:R-:W2:Y:S02]  /*0d00*/  FENCE.VIEW.ASYNC.S ;  /* 0x00000000000073c6 */ /* 0x000ea40000000000 */
[----:B--2---:R4:W2:Y:S08]  /*0d10*/  SYNCS.EXCH.64 URZ, [UR6+0x1d0], UR8 ;  /* 0x0001d00806ff75b2 */ /* 0x0048b00008000100 */
[----:B------:R4:W3:Y:S02]  /*0d20*/  SYNCS.EXCH.64 URZ, [UR6+0x1d8], UR4 ;  /* 0x0001d80406ff75b2 */ /* 0x0008e40008000100 */
[----:B----4-:R-:W-:Y:S01]  /*0d30*/  NOP ;  /* 0x0000000000007918 */ /* 0x010fe20000000000 */
.L_x_13:
[----:B------:R-:W4:Y:S01]  /*0d40*/  SHFL.IDX PT, R0, R87, RZ, 0x1f ;  /* 0x00001fff57007589 */ /* 0x000f2200000e0000 */
[----:B------:R-:W-:Y:S01]  /*0d50*/  ISETP.NE.OR P1, PT, RZ, UR18, !P1 ;  /* 0x00000012ff007c0c */ /* 0x000fe2000cf25670 */
[----:B------:R-:W-:Y:S01]  /*0d60*/  NOP ;  /* 0x0000000000007918 */ /* 0x000fe20000000000 */
[----:B----4-:R-:W-:-:S13]  /*0d70*/  ISETP.NE.AND P0, PT, R0, 0x5, PT ;  /* 0x000000050000780c */ /* 0x010fda0003f05270 */
[----:B------:R-:W-:Y:S05]  /*0d80*/  @P0 BRA `(.L_x_14) ;  /* 0x0000000000440947 */ /* 0x000fea0003800000 */
[----:B--23--:R-:W-:Y:S01]  /*0d90*/  UMOV UR4, 0x400 ;  /* 0x0000040000047882 */ /* 0x00cfe20000000000 */
        /* <DEDUP_REMOVED lines=12> */
[----:B------:R4:W3:Y:S01]  /*0e60*/  SYNCS.EXCH.64 URZ, [UR4+0x1f0], UR8 ;  /* 0x0001f00804ff75b2 */ /* 0x0008e20008000100 */
[----:B------:R4:W1:Y:S01]  /*0e70*/  SYNCS.EXCH.64 URZ, [UR4+0x1e8], UR6 ;  /* 0x0001e80604ff75b2 */ /* 0x0008620008000100 */
[----:B------:R4:W1:Y:S02]  /*0e80*/  SYNCS.EXCH.64 URZ, [UR4+0x1f8], UR8 ;  /* 0x0001f80804ff75b2 */ /* 0x0008640008000100 */
[----:B----4-:R-:W-:Y:S01]  /*0e90*/  NOP ;  /* 0x0000000000007918 */ /* 0x010fe20000000000 */
.L_x_14:
[----:B------:R-:W-:Y:S01]  /*0ea0*/  VOTEU.ALL UP0, P1 ;  /* 0x0000000000ff7886 */ /* 0x000fe20000800000 */
[----:B--23--:R-:W-:Y:S01]  /*0eb0*/  UMOV UR4, 0x20 ;  /* 0x0000002000047882 */ /* 0x00cfe20000000000 */
[----:B------:R-:W2:Y:S01]  /*0ec0*/  LDCU UR7, c[0x0][0x36c] ;  /* 0x00006d80ff0777ac */ /* 0x000ea20008000800 */
[----:B------:R-:W-:Y:S01]  /*0ed0*/  NOP ;  /* 0x0000000000007918 */ /* 0x000fe20000000000 */
[----:B-1----:R-:W-:Y:S01]  /*0ee0*/  LOP3.LUT R3, R99, 0x1f, RZ, 0xc0, !PT ;  /* 0x0000001f63037812 */ /* 0x002fe200078ec0ff */
[----:B------:R-:W-:Y:S01]  /*0ef0*/  @!UP0 UMOV UR6, 0x400 ;  /* 0x0000040000068882 */ /* 0x000fe20000000000 */
[----:B------:R-:W-:-:S04]  /*0f00*/  @!UP0 UIADD3 UR4, UPT, UPT, -UR4, 0x100000, URZ ;  /* 0x0010000004048890 */ /* 0x000fc8000fffe1ff */
[----:B------:R-:W-:Y:S02]  /*0f10*/  @!UP0 USHF.L.U32 UR5, UR4, 0xb, URZ ;  /* 0x0000000b04058899 */ /* 0x000fe400080006ff */
[----:B------:R-:W-:Y:S02]  /*0f20*/  @!UP0 USHF.L.U32 UR4, UR4, 0x1, URZ ;  /* 0x0000000104048899 */ /* 0x000fe400080006ff */
[----:B------:R-:W-:Y:S01]  /*0f30*/  @!UP0 ULEA UR6, UR45, UR6, 0x18 ;  /* 0x000000062d068291 */ /* 0x000fe2000f8ec0ff */
[----:B------:R-:W-:Y:S01]  /*0f40*/  VOTEU.ALL UP0, P1 ;  /* 0x0000000000ff7886 */ /* 0x000fe20000800000 */
[----:B------:R-:W-:Y:S02]  /*0f50*/  UISETP.NE.AND UP4, UPT, UR18, URZ, UPT ;  /* 0x000000ff1200728c */ /* 0x000fe4000bf85270 */
[----:B--2---:R-:W-:Y:S01]  /*0f60*/  UISETP.EQ.U32.AND UP6, UPT, UR7, 0x1, UPT ;  /* 0x000000010700788c */ /* 0x004fe2000bfc2070 */
[----:B------:R-:W1:Y:S07]  /*0f70*/  FENCE.VIEW.ASYNC.S ;  /* 0x00000000000073c6 */ /* 0x000e6e0000000000 */
[----:B-1----:R1:W2:Y:S01]  /*0f80*/  @!UP0 SYNCS.EXCH.64 URZ, [UR6+0x200], UR4 ;  /* 0x0002000406ff85b2 */ /* 0x0022a20008000100 */
[----:B------:R-:W-:Y:S05]  /*0f90*/  BRA.U !UP6, `(.L_x_15) ;  /* 0x000000010e087547 */ /* 0x000fea000b800000 */
[----:B--2---:R-:W-:Y:S01]  /*0fa0*/  UCGABAR_ARV ;  /* 0x00000000000079c7 */ /* 0x004fe20008000000 */
[----:B------:R-:W-:Y:S05]  /*0fb0*/  BRA `(.L_x_16) ;  /* 0x0000000000047947 */ /* 0x000fea0003800000 */
.L_x_15:
[----:B--2---:R-:W-:Y:S01]  /*0fc0*/  NOP ;  /* 0x0000000000007918 */ /* 0x004fe20000000000 */
.L_x_16:
[----:B------:R-:W2:Y:S01]  /*0fd0*/  S2UR UR21, SR_CTAID.X ;  /* 0x00000000001579c3 */ /* 0x000ea20000002500 */
[----:B------:R-:W-:-:S05]  /*0fe0*/  CS2R.32 R91, SR_CgaSize ;  /* 0x00000000005b7805 */ /* 0x000fca0000008a00 */
[----:B------:R-:W-:-:S05]  /*0ff0*/  IMAD R91, R91, -0xa0, RZ ;  /* 0xffffff605b5b7824 */ /* 0x000fca00078e02ff */
[----:B-1----:R-:W-:-:S14]  /*1000*/  R2UR UR5, R91 ;  /* 0x000000005b0572ca */ /* 0x002fdc00000e0000 */
[----:B------:R-:W1:Y:S01]  /*1010*/  LDCU UR5, c[0x0][UR5+0x2b0] ;  /* 0x00005600050577ac */ /* 0x000e620008000800 */
[----:B------:R-:W-:-:S05]  /*1020*/  CS2R.32 R91, SR_CgaSize ;  /* 0x00000000005b7805 */ /* 0x000fca0000008a00 */
[----:B------:R-:W-:-:S05]  /*1030*/  IMAD R91, R91, -0xa0, RZ ;  /* 0xffffff605b5b7824 */ /* 0x000fca00078e02ff */
[----:B------:R-:W-:-:S14]  /*1040*/  R2UR UR4, R91 ;  /* 0x000000005b0472ca */ /* 0x000fdc00000e0000 */
[----:B------:R-:W3:Y:S01]  /*1050*/  LDCU UR4, c[0x0][UR4+0x2b4] ;  /* 0x00005680040477ac */ /* 0x000ee20008000800 */
[----:B------:R-:W4:Y:S01]  /*1060*/  S2UR UR20, SR_CTAID.Y ;  /* 0x00000000001479c3 */ /* 0x000f220000002600 */
[----:B------:R-:W-:-:S05]  /*1070*/  CS2R.32 R91, SR_CgaSize ;  /* 0x00000000005b7805 */ /* 0x000fca0000008a00 */
[----:B------:R-:W-:-:S05]  /*1080*/  IMAD R91, R91, -0xa0, RZ ;  /* 0xffffff605b5b7824 */ /* 0x000fca00078e02ff */
[----:B------:R-:W-:-:S14]  /*1090*/  R2UR UR7, R91 ;  /* 0x000000005b0772ca */ /* 0x000fdc00000e0000 */
[----:B------:R-:W3:Y:S01]  /*10a0*/  LDCU UR7, c[0x0][UR7+0x2a0] ;  /* 0x00005400070777ac */ /* 0x000ee20008000800 */
[----:B------:R-:W-:-:S05]  /*10b0*/  CS2R.32 R91, SR_CgaSize ;  /* 0x00000000005b7805 */ /* 0x000fca0000008a00 */
[----:B------:R-:W-:-:S05]  /*10c0*/  IMAD R91, R91, -0xa0, RZ ;  /* 0xffffff605b5b7824 */ /* 0x000fca00078e02ff */
[----:B------:R-:W-:-:S14]  /*10d0*/  R2UR UR8, R91 ;  /* 0x000000005b0872ca */ /* 0x000fdc00000e0000 */
[----:B------:R-:W3:Y:S01]  /*10e0*/  LDCU UR8, c[0x0][UR8+0x2a4] ;  /* 0x00005480080877ac */ /* 0x000ee20008000800 */
[----:B------:R-:W3:Y:S01]  /*10f0*/  LDCU UR19, c[0x0][0xb24] ;  /* 0x00016480ff1377ac */ /* 0x000ee20008000800 */
[----:B------:R-:W3:Y:S01]  /*1100*/  LDCU UR39, c[0x0][0xb24] ;  /* 0x00016480ff2777ac */ /* 0x000ee20008000800 */
[----:B--2---:R-:W-:Y:S01]  /*1110*/  I2FP.F32.U32 R2, UR21 ;  /* 0x0000001500027c45 */ /* 0x004fe20008201000 */
[----:B------:R-:W2:Y:S04]  /*1120*/  LDCU UR24, c[0x0][0xb30] ;  /* 0x00016600ff1877ac */ /* 0x000ea80008000800 */
[----:B-1----:R-:W-:Y:S01]  /*1130*/  FMUL R2, R2, UR5 ;  /* 0x0000000502027c20 */ /* 0x002fe20008400000 */
[----:B----4-:R-:W-:-:S05]  /*1140*/  I2FP.F32.U32 R0, UR20 ;  /* 0x0000001400007c45 */ /* 0x010fca0008201000 */
[----:B------:R-:W1:Y:S01]  /*1150*/  F2I.U32.TRUNC.NTZ R2, R2 ;  /* 0x0000000200027305 */ /* 0x000e62000020f000 */
[----:B---3--:R-:W-:-:S07]  /*1160*/  FMUL R0, R0, UR4 ;  /* 0x0000000400007c20 */ /* 0x008fce0008400000 */
[----:B------:R-:W3:Y:S01]  /*1170*/  F2I.U32.TRUNC.NTZ R0, R0 ;  /* 0x0000000000007305 */ /* 0x000ee2000020f000 */
[----:B-1----:R-:W-:Y:S02]  /*1180*/  R2UR UR4, R2 ;  /* 0x00000000020472ca */ /* 0x002fe400000e0000 */
[----:B------:R-:W-:Y:S02]  /*1190*/  PRMT R2, RZ, 0x7610, R2 ;  /* 0x00007610ff027816 */ /* 0x000fe40000000002 */
[----:B---3--:R-:W-:Y:S02]  /*11a0*/  R2UR UR6, R0 ;  /* 0x00000000000672ca */ /* 0x008fe400000e0000 */
[----:B------:R-:W-:-:S07]  /*11b0*/  PRMT R0, RZ, 0x7610, R0 ;  /* 0x00007610ff007816 */ /* 0x000fce0000000000 */
[----:B------:R-:W-:-:S04]  /*11c0*/  UIADD3 UR5, UPT, UPT, -UR4, URZ, URZ ;  /* 0x000000ff04057290 */ /* 0x000fc8000fffe1ff */
[----:B------:R-:W-:Y:S02]  /*11d0*/  UIMAD UR5, UR7, UR5, UR21 ;  /* 0x00000005070572a4 */ /* 0x000fe4000f8e0215 */
[----:B------:R-:W-:-:S04]  /*11e0*/  UIADD3 UR4, UPT, UPT, -UR6, URZ, URZ ;  /* 0x000000ff06047290 */ /* 0x000fc8000fffe1ff */
[----:B------:R-:W-:Y:S01]  /*11f0*/  IMAD.U32 R91, RZ, RZ, UR5 ;  /* 0x00000005ff5b7e24 */ /* 0x000fe2000f8e00ff */
[----:B------:R-:W-:-:S06]  /*1200*/  UIMAD UR4, UR8, UR4, UR20 ;  /* 0x00000004080472a4 */ /* 0x000fcc000f8e0214 */
[----:B------:R-:W-:Y:S01]  /*1210*/  IMAD.U32 R90, RZ, RZ, UR4 ;  /* 0x00000004ff5a7e24 */ /* 0x000fe2000f8e00ff */
[----:B--2---:R-:W-:Y:S06]  /*1220*/  BRA.U UP4, `(.L_x_17) ;  /* 0x0000000104307547 */ /* 0x004fec000b800000 */
[----:B------:R-:W-:Y:S01]  /*1230*/  R2UR UR5, R90 ;  /* 0x000000005a0572ca */ /* 0x000fe200000e0000 */
[----:B------:R-:W-:Y:S01]  /*1240*/  UMOV UR7, 0x3 ;  /* 0x0000000300077882 */ /* 0x000fe20000000000 */
[----:B------:R-:W-:-:S11]  /*1250*/  R2UR UR4, R91 ;  /* 0x000000005b0472ca */ /* 0x000fd600000e0000 */
[----:B------:R-:W-:-:S04]  /*1260*/  UISETP.NE.AND UP0, UPT, UR5, URZ, UPT ;  /* 0x000000ff0500728c */ /* 0x000fc8000bf05270 */
[----:B------:R-:W-:Y:S02]  /*1270*/  UISETP.LT.U32.OR UP0, UPT, UR4, 0x2, !UP0 ;  /* 0x000000020400788c */ /* 0x000fe4000c701470 */
[----:B------:R-:W-:Y:S02]  /*1280*/  ULOP3.LUT UR4, UR4, 0xfffffffe, URZ, 0xc0, !UPT ;  /* 0xfffffffe04047892 */ /* 0x000fe4000f8ec0ff */
[----:B------:R-:W-:Y:S02]  /*1290*/  USEL UR6, URZ, 0x1, !UP0 ;  /* 0x00000001ff067887 */ /* 0x000fe4000c000000 */
[----:B------:R-:W-:Y:S02]  /*12a0*/  USEL UR5, URZ, 0x2, !UP0 ;  /* 0x00000002ff057887 */ /* 0x000fe4000c000000 */
[----:B------:R-:W-:Y:S02]  /*12b0*/  USHF.L.U32 UR4, UR7, UR4, URZ ;  /* 0x0000000407047299 */ /* 0x000fe400080006ff */
[----:B------:R-:W-:-:S04]  /*12c0*/  UIADD3 UR5, UPT, UPT, UR6, UR5, URZ ;  /* 0x0000000506057290 */ /* 0x000fc8000fffe0ff */
[----:B------:R-:W-:Y:S02]  /*12d0*/  IMAD.U32 R0, RZ, RZ, UR4 ;  /* 0x00000004ff007e24 */ /* 0x000fe4000f8e00ff */
[----:B------:R-:W-:-:S07]  /*12e0*/  IMAD.U32 R2, RZ, RZ, UR5 ;  /* 0x00000005ff027e24 */ /* 0x000fce000f8e00ff */
.L_x_17:
[----:B------:R-:W1:Y:S01]  /*12f0*/  S2UR UR47, SR_CTAID.Z ;  /* 0x00000000002f79c3 */ /* 0x000e620000002700 */
[----:B------:R-:W-:Y:S01]  /*1300*/  UISETP.GE.AND UP0, UPT, UR19, 0x1, UPT ;  /* 0x000000011300788c */ /* 0x000fe2000bf06270 */
[----:B------:R-:W-:-:S08]  /*1310*/  UMOV UR46, UR21 ;  /* 0x00000015002e7c82 */ /* 0x000fd00008000000 */
[----:B------:R-:W-:Y:S05]  /*1320*/  BRA.U !UP0, `(.L_x_18) ;  /* 0x0000000108d47547 */ /* 0x000fea000b800000 */
[----:B------:R-:W2:Y:S01]  /*1330*/  LDCU.128 UR12, c[0x0][0xb10] ;  /* 0x00016200ff0c77ac */ /* 0x000ea20008000c00 */
[----:B------:R-:W3:Y:S01]  /*1340*/  LDCU UR22, c[0x0][0xb0c] ;  /* 0x00016180ff1677ac */ /* 0x000ee20008000800 */
[----:B------:R-:W4:Y:S01]  /*1350*/  LDCU UR6, c[0x0][0x370] ;  /* 0x00006e00ff0677ac */ /* 0x000f220008000800 */
[----:B------:R-:W1:Y:S01]  /*1360*/  LDCU UR7, c[0x0][0x374] ;  /* 0x00006e80ff0777ac */ /* 0x000e620008000800 */
[----:B------:R-:W1:Y:S01]  /*1370*/  LDCU UR23, c[0x0][0xb20] ;  /* 0x00016400ff1777ac */ /* 0x000e620008000800 */
[----:B--2---:R-:W-:Y:S02]  /*1380*/  UIMAD.WIDE.U32 UR4, UR21, UR12, URZ ;  /* 0x0000000c150472a5 */ /* 0x004fe4000f8e00ff */
[----:B---3--:R-:W-:Y:S01]  /*1390*/  UISETP.NE.AND UP0, UPT, UR22, 0x1, UPT ;  /* 0x000000011600788c */ /* 0x008fe2000bf05270 */
[----:B------:R-:W2:Y:S01]  /*13a0*/  LDCU.64 UR8, c[0x0][0xb28] ;  /* 0x00016500ff0877ac */ /* 0x000ea20008000a00 */
[----:B----4-:R-:W-:-:S03]  /*13b0*/  UIMAD.WIDE.U32 UR10, UR6, UR12, URZ ;  /* 0x0000000c060a72a5 */ /* 0x010fc6000f8e00ff */
[----:B------:R-:W-:Y:S01]  /*13c0*/  UMOV UR4, UR5 ;  /* 0x0000000500047c82 */ /* 0x000fe20008000000 */
[----:B------:R-:W-:Y:S02]  /*13d0*/  UISETP.NE.AND UP2, UPT, UR19, 0x1, UPT ;  /* 0x000000011300788c */ /* 0x000fe4000bf45270 */
[----:B------:R-:W-:Y:S01]  /*13e0*/  USHF.R.U32.HI UR4, URZ, UR13, UR4 ;  /* 0x0000000dff047299 */ /* 0x000fe20008011604 */
[----:B------:R-:W-:Y:S01]  /*13f0*/  UMOV UR10, UR11 ;  /* 0x0000000b000a7c82 */ /* 0x000fe20008000000 */
[----:B------:R-:W-:Y:S02]  /*1400*/  UIMAD.WIDE.U32 UR16, UR20, UR15, URZ ;  /* 0x0000000f141072a5 */ /* 0x000fe4000f8e00ff */
[----:B------:R-:W-:Y:S02]  /*1410*/  USEL UR5, UR21, UR4, !UP0 ;  /* 0x0000000415057287 */ /* 0x000fe4000c000000 */
[----:B------:R-:W-:Y:S02]  /*1420*/  @UP0 USHF.R.U32.HI UR6, URZ, UR13, UR10 ;  /* 0x0000000dff060299 */ /* 0x000fe4000801160a */
[----:B------:R-:W-:-:S02]  /*1430*/  UISETP.NE.AND UP0, UPT, UR14, 0x1, UPT ;  /* 0x000000010e00788c */ /* 0x000fc4000bf05270 */
[----:B-1----:R-:W-:Y:S02]  /*1440*/  UIMAD.WIDE.U32 UR10, UR7, UR15, URZ ;  /* 0x0000000f070a72a5 */ /* 0x002fe4000f8e00ff */
[----:B--2---:R-:W-:Y:S01]  /*1450*/  UIMAD.WIDE.U32 UR12, UR6, UR8, URZ ;  /* 0x00000008060c72a5 */ /* 0x004fe2000f8e00ff */
[----:B------:R-:W-:Y:S01]  /*1460*/  UMOV UR4, UR17 ;  /* 0x0000001100047c82 */ /* 0x000fe20008000000 */
[----:B------:R-:W-:-:S03]  /*1470*/  UIADD3 UR46, UPT, UPT, -UR5, URZ, URZ ;  /* 0x000000ff052e7290 */ /* 0x000fc6000fffe1ff */
[----:B------:R-:W-:Y:S01]  /*1480*/  UMOV UR10, UR11 ;  /* 0x0000000b000a7c82 */ /* 0x000fe20008000000 */
[----:B------:R-:W-:Y:S02]  /*1490*/  USHF.R.U32.HI UR4, URZ, UR23, UR4 ;  /* 0x00000017ff047299 */ /* 0x000fe40008011604 */
[----:B------:R-:W-:Y:S01]  /*14a0*/  @UP0 USHF.R.U32.HI UR7, URZ, UR23, UR10 ;  /* 0x00000017ff070299 */ /* 0x000fe2000801160a */
[----:B------:R-:W-:Y:S01]  /*14b0*/  UMOV UR12, UR13 ;  /* 0x0000000d000c7c82 */ /* 0x000fe20008000000 */
[----:B------:R-:W-:Y:S02]  /*14c0*/  USEL UR4, UR20, UR4, !UP0 ;  /* 0x0000000414047287 */ /* 0x000fe4000c000000 */
[----:B------:R-:W-:Y:S02]  /*14d0*/  UIMAD.WIDE.U32 UR10, UR7, UR8, URZ ;  /* 0x00000008070a72a5 */ /* 0x000fe4000f8e00ff */
[----:B------:R-:W-:Y:S02]  /*14e0*/  @UP2 USHF.R.U32.HI UR6, URZ, UR9, UR12 ;  /* 0x00000009ff062299 */ /* 0x000fe4000801160c */
[----:B------:R-:W-:-:S02]  /*14f0*/  UIMAD.WIDE.U32 UR12, UR4, UR8, URZ ;  /* 0x00000008040c72a5 */ /* 0x000fc4000f8e00ff */
[----:B------:R-:W-:Y:S01]  /*1500*/  UIMAD UR46, UR22, UR46, UR21 ;  /* 0x0000002e162e72a4 */ /* 0x000fe2000f8e0215 */
[----:B------:R-:W-:Y:S02]  /*1510*/  UMOV UR10, UR11 ;  /* 0x0000000b000a7c82 */ /* 0x000fe40008000000 */
[----:B------:R-:W-:Y:S02]  /*1520*/  @UP2 USHF.R.U32.HI UR7, URZ, UR9, UR10 ;  /* 0x00000009ff072299 */ /* 0x000fe4000801160a */
[----:B------:R-:W-:Y:S02]  /*1530*/  UIMAD UR10, UR6, UR19, URZ ;  /* 0x00000013060a72a4 */ /* 0x000fe4000f8e02ff */
[----:B------:R-:W-:-:S04]  /*1540*/  UIMAD UR7, UR7, UR19, URZ ;  /* 0x00000013070772a4 */ /* 0x000fc8000f8e02ff */
[----:B------:R-:W-:-:S03]  /*1550*/  UISETP.GE.AND UP0, UPT, UR4, UR7, UPT ;  /* 0x000000070400728c */ /* 0x000fc6000bf06270 */
[----:B------:R-:W-:Y:S01]  /*1560*/  UMOV UR7, UR13 ;  /* 0x0000000d00077c82 */ /* 0x000fe20008000000 */
[----:B------:R-:W-:Y:S02]  /*1570*/  UISETP.GE.OR UP0, UPT, UR5, UR10, UP0 ;  /* 0x0000000a0500728c */ /* 0x000fe40008706670 */
[----:B------:R-:W-:Y:S02]  /*1580*/  UIMAD.WIDE.U32 UR10, UR5, UR8, URZ ;  /* 0x00000008050a72a5 */ /* 0x000fe4000f8e00ff */
[----:B------:R-:W-:Y:S02]  /*1590*/  USHF.R.U32.HI UR7, URZ, UR9, UR7 ;  /* 0x00000009ff077299 */ /* 0x000fe40008011607 */
[----:B------:R-:W-:Y:S02]  /*15a0*/  UIADD3 UR10, UPT, UPT, -UR4, URZ, URZ ;  /* 0x000000ff040a7290 */ /* 0x000fe4000fffe1ff */
[----:B------:R-:W-:Y:S02]  /*15b0*/  USEL UR7, UR4, UR7, !UP2 ;  /* 0x0000000704077287 */ /* 0x000fe4000d000000 */
[----:B------:R-:W-:Y:S01]  /*15c0*/  UIMAD UR10, UR14, UR10, UR20 ;  /* 0x0000000a0e0a72a4 */ /* 0x000fe2000f8e0214 */
[----:B------:R-:W-:-:S02]  /*15d0*/  @!UP0 UMOV UR8, UR11 ;  /* 0x0000000b00088c82 */ /* 0x000fc40008000000 */
[----:B------:R-:W-:Y:S02]  /*15e0*/  @!UP0 USHF.R.U32.HI UR8, URZ, UR9, UR8 ;  /* 0x00000009ff088299 */ /* 0x000fe40008011608 */
[----:B------:R-:W-:Y:S02]  /*15f0*/  UIADD3 UR9, UPT, UPT, -UR7, URZ, URZ ;  /* 0x000000ff07097290 */ /* 0x000fe4000fffe1ff */
[----:B------:R-:W-:Y:S02]  /*1600*/  @!UP0 USEL UR8, UR5, UR8, !UP2 ;  /* 0x0000000805088287 */ /* 0x000fe4000d000000 */
[----:B------:R-:W-:Y:S02]  /*1610*/  UIMAD UR9, UR19, UR9, UR4 ;  /* 0x00000009130972a4 */ /* 0x000fe4000f8e0204 */
[----:B------:R-:W-:Y:S02]  /*1620*/  @!UP0 UIADD3 UR7, UPT, UPT, UR7, -UR8, URZ ;  /* 0x8000000807078290 */ /* 0x000fe4000fffe0ff */
[----:B------:R-:W-:-:S02]  /*1630*/  @!UP0 UIMAD UR6, UR9, UR6, UR8 ;  /* 0x00000006090682a4 */ /* 0x000fc4000f8e0208 */
[----:B------:R-:W-:-:S04]  /*1640*/  @!UP0 UIMAD UR4, UR7, UR19, UR5 ;  /* 0x00000013070482a4 */ /* 0x000fc8000f8e0205 */
[----:B------:R-:W-:Y:S01]  /*1650*/  UIMAD UR20, UR4, UR14, UR10 ;  /* 0x0000000e041472a4 */ /* 0x000fe2000f8e020a */
[----:B------:R-:W-:Y:S02]  /*1660*/  @!UP0 UMOV UR5, UR6 ;  /* 0x0000000600058c82 */ /* 0x000fe40008000000 */
[----:B------:R-:W-:-:S12]  /*1670*/  UIMAD UR46, UR5, UR22, UR46 ;  /* 0x00000016052e72a4 */ /* 0x000fd8000f8e022e */
.L_x_18:
[----:B------:R-:W-:-:S09]  /*1680*/  UISETP.NE.AND UP0, UPT, UR24, 0x1, UPT ;  /* 0x000000011800788c */ /* 0x000fd2000bf05270 */
[----:B------:R-:W-:Y:S05]  /*1690*/  BRA.U UP0, `(.L_x_19) ;  /* 0x0000000100407547 */ /* 0x000fea000b800000 */
[----:B------:R-:W2:Y:S01]  /*16a0*/  LDCU.128 UR8, c[0x0][0xb10] ;  /* 0x00016200ff0877ac */ /* 0x000ea20008000c00 */
[----:B------:R-:W3:Y:S01]  /*16b0*/  LDCU UR12, c[0x0][0xb0c] ;  /* 0x00016180ff0c77ac */ /* 0x000ee20008000800 */
[----:B------:R-:W4:Y:S01]  /*16c0*/  LDCU UR13, c[0x0][0xb20] ;  /* 0x00016400ff0d77ac */ /* 0x000f220008000800 */
[----:B--2---:R-:W-:Y:S02]  /*16d0*/  UIMAD.WIDE.U32 UR4, UR46, UR8, URZ ;  /* 0x000000082e0472a5 */ /* 0x004fe4000f8e00ff */
[----:B------:R-:W-:Y:S02]  /*16e0*/  UIMAD.WIDE.U32 UR6, UR20, UR11, URZ ;  /* 0x0000000b140672a5 */ /* 0x000fe4000f8e00ff */
[----:B---3--:R-:W-:Y:S02]  /*16f0*/  UISETP.NE.AND UP0, UPT, UR12, 0x1, UPT ;  /* 0x000000010c00788c */ /* 0x008fe4000bf05270 */
[----:B------:R-:W-:-:S03]  /*1700*/  USHF.R.U32.HI UR5, URZ, UR9, UR5 ;  /* 0x00000009ff057299 */ /* 0x000fc60008011605 */
[----:B------:R-:W-:Y:S01]  /*1710*/  UMOV UR4, UR7 ;  /* 0x0000000700047c82 */ /* 0x000fe20008000000 */
[----:B------:R-:W-:Y:S02]  /*1720*/  USEL UR5, UR46, UR5, !UP0 ;  /* 0x000000052e057287 */ /* 0x000fe4000c000000 */
[----:B------:R-:W-:Y:S02]  /*1730*/  UISETP.NE.AND UP0, UPT, UR10, 0x1, UPT ;  /* 0x000000010a00788c */ /* 0x000fe4000bf05270 */
[----:B----4-:R-:W-:-:S04]  /*1740*/  USHF.R.U32.HI UR4, URZ, UR13, UR4 ;  /* 0x0000000dff047299 */ /* 0x010fc80008011604 */
[----:B------:R-:W-:-:S04]  /*1750*/  USEL UR4, UR20, UR4, !UP0 ;  /* 0x0000000414047287 */ /* 0x000fc8000c000000 */
[----:B------:R-:W-:Y:S02]  /*1760*/  UIADD3 UR6, UPT, UPT, -UR4, UR5, URZ ;  /* 0x0000000504067290 */ /* 0x000fe4000fffe1ff */
[----:B------:R-:W-:Y:S02]  /*1770*/  UIADD3 UR4, UPT, UPT, UR4, -UR5, URZ ;  /* 0x8000000504047290 */ /* 0x000fe4000fffe0ff */
[----:B------:R-:W-:Y:S02]  /*1780*/  UIMAD UR20, UR6, UR10, UR20 ;  /* 0x0000000a061472a4 */ /* 0x000fe4000f8e0214 */
[----:B------:R-:W-:-:S12]  /*1790*/  UIMAD UR46, UR4, UR12, UR46 ;  /* 0x0000000c042e72a4 */ /* 0x000fd8000f8e022e */
.L_x_19:
[----:B------:R-:W-:Y:S05]  /*17a0*/  BRA.U !UP6, `(.L_x_20) ;  /* 0x000000010e0c7547 */ /* 0x000fea000b800000 */
[----:B------:R-:W-:Y:S01]  /*17b0*/  UCGABAR_WAIT ;  /* 0x0000000000007dc7 */ /* 0x000fe20008000000 */
[----:B------:R-:W-:Y:S01]  /*17c0*/  CCTL.IVALL ;  /* 0x00000000ff00798f */ /* 0x000fe20002000000 */
[----:B------:R-:W-:Y:S05]  /*17d0*/  BRA `(.L_x_21) ;  /* 0x0000000000047947 */ /* 0x000fea0003800000 */
.L_x_20:
[----:B------:R-:W-:Y:S06]  /*17e0*/  BAR.SYNC.DEFER_BLOCKING 0x0 ;  /* 0x0000000000007b1d */ /* 0x000fec0000010000 */
.L_x_21:
[----:B------:R-:W-:Y:S05]  /*17f0*/  BRA.U UP5, `(.L_x_22) ;  /* 0x0000002505447547 */ /* 0x000fea000b800000 */
[----:B------:R-:W2:Y:S01]  /*1800*/  LDCU UR5, c[0x0][0x388] ;  /* 0x00007100ff0577ac */ /* 0x000ea20008000800 */
[----:B------:R-:W-:Y:S01]  /*1810*/  PLOP3.LUT P1, PT, PT, PT, UP3, 0x80, 0x8 ;  /* 0x000000000008781c */ /* 0x000fe20003f2f038 */
[----:B------:R-:W-:Y:S01]  /*1820*/  IMAD.MOV.U32 R2, RZ, RZ, RZ ;  /* 0x000000ffff027224 */ /* 0x000fe200078e00ff */
[----:B------:R-:W-:Y:S01]  /*1830*/  ISETP.EQ.OR P2, PT, R3, RZ, P3 ;  /* 0x000000ff0300720c */ /* 0x000fe20001f42670 */
[----:B------:R-:W3:Y:S01]  /*1840*/  LDCU UR6, c[0x0][0x38c] ;  /* 0x00007180ff0677ac */ /* 0x000ee20008000800 */
[----:B------:R-:W-:Y:S01]  /*1850*/  PLOP3.LUT P1, PT, P1, PT, PT, 0x8, 0x80 ;  /* 0x000000000080781c */ /* 0x000fe20000f2e170 */
[----:B------:R-:W4:Y:S01]  /*1860*/  LDCU UR50, c[0x0][0x390] ;  /* 0x00007200ff3277ac */ /* 0x000f220008000800 */
[----:B------:R-:W-:Y:S01]  /*1870*/  UISETP.NE.AND UP1, UPT, UR18, URZ, UPT ;  /* 0x000000ff1200728c */ /* 0x000fe2000bf25270 */
[----:B------:R-:W3:Y:S01]  /*1880*/  LDCU UR49, c[0x0][0x370] ;  /* 0x00006e00ff3177ac */ /* 0x000ee20008000800 */
[----:B--2---:R-:W-:Y:S01]  /*1890*/  UIADD3 UR5, UPT, UPT, UR5, 0x3f, URZ ;  /* 0x0000003f05057890 */ /* 0x004fe2000fffe0ff */
[----:B------:R-:W2:Y:S03]  /*18a0*/  LDCU.64 UR36, c[0x0][0x348] ;  /* 0x00006900ff2477ac */ /* 0x000ea60008000a00 */
[----:B------:R-:W-:Y:S01]  /*18b0*/  USHF.R.S32.HI UR4, URZ, 0x1f, UR5 ;  /* 0x0000001fff047899 */ /* 0x000fe20008011405 */
[----:B-1----:R-:W1:Y:S03]  /*18c0*/  LDCU UR47, c[0x0][0x374] ;  /* 0x00006e80ff2f77ac */ /* 0x002e660008000800 */
[----:B------:R-:W-:-:S02]  /*18d0*/  ULEA.HI UR4, UR4, UR5, URZ, 0x6 ;  /* 0x0000000504047291 */ /* 0x000fc4000f8f30ff */
[----:B------:R-:W-:Y:S02]  /*18e0*/  USHF.L.U32 UR5, UR21, 0x6, URZ ;  /* 0x0000000615057899 */ /* 0x000fe400080006ff */
[----:B------:R-:W-:Y:S02]  /*18f0*/  USHF.R.S32.HI UR4, URZ, 0x6, UR4 ;  /* 0x00000006ff047899 */ /* 0x000fe40008011404 */
[----:B------:R-:W-:Y:S02]  /*1900*/  ULOP3.LUT UR48, UR5, 0x40, URZ, 0xc0, !UPT ;  /* 0x0000004005307892 */ /* 0x000fe4000f8ec0ff */
[----:B---3--:R-:W-:Y:S02]  /*1910*/  UIMAD UR4, UR4, UR6, URZ ;  /* 0x00000006040472a4 */ /* 0x008fe4000f8e02ff */
[----:B------:R-:W-:Y:S02]  /*1920*/  USEL UR33, UR54, 0x2, UP1 ;  /* 0x0000000236217887 */ /* 0x000fe40008800000 */
[----:B----4-:R-:W-:Y:S01]  /*1930*/  UIMAD UR50, UR4, UR50, URZ ;  /* 0x00000032043272a4 */ /* 0x010fe2000f8e02ff */
[----:B------:R-:W-:Y:S01]  /*1940*/  UMOV UR23, 0x1 ;  /* 0x0000000100177882 */ /* 0x000fe20000000000 */
[----:B------:R-:W-:-:S02]  /*1950*/  UMOV UR25, URZ ;  /* 0x000000ff00197c82 */ /* 0x000fc40008000000 */
[----:B------:R-:W-:Y:S02]  /*1960*/  UISETP.NE.AND UP2, UPT, UR50, URZ, UPT ;  /* 0x000000ff3200728c */ /* 0x000fe4000bf45270 */
[----:B------:R-:W-:Y:S01]  /*1970*/  UISETP.LT.U32.AND UP0, UPT, UR50, 0x1a, UPT ;  /* 0x0000001a3200788c */ /* 0x000fe2000bf01070 */
[----:B------:R-:W-:Y:S01]  /*1980*/  UMOV UR30, URZ ;  /* 0x000000ff001e7c82 */ /* 0x000fe20008000000 */
[----:B------:R-:W-:Y:S02]  /*1990*/  UMOV UR34, URZ ;  /* 0x000000ff00227c82 */ /* 0x000fe40008000000 */
[----:B------:R-:W-:-:S04]  /*19a0*/  USEL UR4, UR50, 0x1a, UP0 ;  /* 0x0000001a32047887 */ /* 0x000fc80008000000 */
[----:B------:R-:W-:Y:S02]  /*19b0*/  UIADD3 UR5, UPT, UPT, UR4, -0x1, URZ ;  /* 0xffffffff04057890 */ /* 0x000fe4000fffe0ff */
[----:B------:R-:W-:Y:S02]  /*19c0*/  @!UP2 UIADD3 UR5, UPT, UPT, UR4, URZ, URZ ;  /* 0x000000ff0405a290 */ /* 0x000fe4000fffe0ff */
[----:B------:R-:W-:Y:S02]  /*19d0*/  UIADD3 UR45, UPT, UPT, UR50, -UR4, URZ ;  /* 0x80000004322d7290 */ /* 0x000fe4000fffe0ff */
[----:B-12---:R-:W-:-:S12]  /*19e0*/  UIADD3 UR51, UPT, UPT, UR5, 0x1, URZ ;  /* 0x0000000105337890 */ /* 0x006fd8000fffe0ff */
.L_x_40:
[----:B------:R-:W1:Y:S01]  /*19f0*/  S2UR UR31, SR_CgaCtaId ;  /* 0x00000000001f79c3 */ /* 0x000e620000008800 */
[----:B------:R-:W-:Y:S01]  /*1a00*/  UMOV UR4, 0x400 ;  /* 0x0000040000047882 */ /* 0x000fe20000000000 */
[----:B------:R-:W-:Y:S01]  /*1a10*/  MOV R0, UR23 ;  /* 0x0000001700007c02 */ /* 0x000fe20008000f00 */
[----:B------:R-:W-:Y:S02]  /*1a20*/  UISETP.NE.AND UP0, UPT, UR50, URZ, UPT ;  /* 0x000000ff3200728c */ /* 0x000fe4000bf05270 */
[----:B------:R-:W-:Y:S01]  /*1a30*/  ULEA UR19, UR20, UR48, 0x7 ;  /* 0x0000003014137291 */ /* 0x000fe2000f8e38ff */
[----:B------:R-:W-:Y:S01]  /*1a40*/  SHF.L.U32 R0, R0, 0x1f, RZ ;  /* 0x0000001f00007819 */ /* 0x000fe200000006ff */
[----:B------:R-:W-:Y:S01]  /*1a50*/  UMOV UR24, URZ ;  /* 0x000000ff00187c82 */ /* 0x000fe20008000000 */
[----:B------:R-:W-:Y:S01]  /*1a60*/  UMOV UR21, URZ ;  /* 0x000000ff00157c82 */ /* 0x000fe20008000000 */
[----:B------:R-:W-:Y:S01]  /*1a70*/  UMOV UR20, URZ ;  /* 0x000000ff00147c82 */ /* 0x000fe20008000000 */
[----:B-1----:R-:W-:-:S04]  /*1a80*/  ULEA UR31, UR31, UR4, 0x18 ;  /* 0x000000041f1f7291 */ /* 0x002fc8000f8ec0ff */
[----:B------:R-:W-:-:S09]  /*1a90*/  ULEA UR4, UR25, UR31, 0x3 ;  /* 0x0000001f19047291 */ /* 0x000fd2000f8e18ff */
[----:B------:R1:W2:Y:S01]  /*1aa0*/  SYNCS.PHASECHK.TRANS64.TRYWAIT P0, [UR4+0xd0], R0 ;  /* 0x0000d000ff0075a7 */ /* 0x0002a20008001104 */
[----:B------:R-:W-:-:S04]  /*1ab0*/  ULEA.HI UR4, UR46, UR46, URZ, 0x1 ;  /* 0x0000002e2e047291 */ /* 0x000fc8000f8f08ff */
[----:B------:R-:W-:-:S04]  /*1ac0*/  USHF.L.U32 UR4, UR4, 0x6, URZ ;  /* 0x0000000604047899 */ /* 0x000fc800080006ff */
[----:B------:R-:W-:Y:S01]  /*1ad0*/  ULOP3.LUT UR35, UR48, 0xffffff80, UR4, 0xf8, !UPT ;  /* 0xffffff8030237892 */ /* 0x000fe2000f8ef804 */
[----:B------:R-:W-:Y:S11]  /*1ae0*/  BRA.U !UP0, `(.L_x_23) ;  /* 0x00000005085c7547 */ /* 0x000ff6000b800000 */
[----:B------:R-:W3:Y:S01]  /*1af0*/  LDCU.128 UR8, c[0x0][0x480] ;  /* 0x00009000ff0877ac */ /* 0x000ee20008000c00 */
[----:B------:R-:W4:Y:S01]  /*1b00*/  LDCU.64 UR12, c[0x0][0x490] ;  /* 0x00009200ff0c77ac */ /* 0x000f220008000a00 */
[----:B------:R-:W1:Y:S01]  /*1b10*/  LDCU.64 UR20, c[0x0][0x4b0] ;  /* 0x00009600ff1477ac */ /* 0x000e620008000a00 */
[----:B------:R-:W1:Y:S01]  /*1b20*/  LDCU.64 UR16, c[0x0][0x4d0] ;  /* 0x00009a00ff1077ac */ /* 0x000e620008000a00 */
[----:B------:R-:W1:Y:S01]  /*1b30*/  LDCU UR43, c[0x0][0x390] ;  /* 0x00007200ff2b77ac */ /* 0x000e620008000800 */
[----:B---3--:R-:W-:Y:S02]  /*1b40*/  UIMAD.WIDE.U32 UR4, UR35, UR9, URZ ;  /* 0x00000009230472a5 */ /* 0x008fe4000f8e00ff */
[----:B------:R-:W-:Y:S01]  /*1b50*/  UISETP.NE.AND UP0, UPT, UR8, 0x1, UPT ;  /* 0x000000010800788c */ /* 0x000fe2000bf05270 */
[----:B------:R-:W3:Y:S04]  /*1b60*/  LDCU UR44, c[0x0][0x38c] ;  /* 0x00007180ff2c77ac */ /* 0x000ee80008000800 */
[----:B------:R-:W-:Y:S01]  /*1b70*/  UMOV UR4, UR5 ;  /* 0x0000000500047c82 */ /* 0x000fe20008000000 */
[----:B------:R-:W1:Y:S01]  /*1b80*/  LDCU.64 UR14, c[0x0][0x4b8] ;  /* 0x00009700ff0e77ac */ /* 0x000e620008000a00 */
[----:B------:R-:W-:-:S02]  /*1b90*/  USHF.R.U32.HI UR6, URZ, UR10, UR4 ;  /* 0x0000000aff067299 */ /* 0x000fc40008011604 */
[----:B------:R-:W-:Y:S02]  /*1ba0*/  UIADD3 UR34, UPT, UPT, UR51, UR30, URZ ;  /* 0x0000001e33227290 */ /* 0x000fe4000fffe0ff */
[----:B------:R-:W-:Y:S02]  /*1bb0*/  USEL UR6, UR35, UR6, !UP0 ;  /* 0x0000000623067287 */ /* 0x000fe4000c000000 */
[----:B------:R-:W-:Y:S02]  /*1bc0*/  UISETP.NE.AND UP0, UPT, UR11, 0x1, UPT ;  /* 0x000000010b00788c */ /* 0x000fe4000bf05270 */
[----:B----4-:R-:W-:Y:S02]  /*1bd0*/  UIMAD.WIDE.U32 UR4, UR6, UR12, URZ ;  /* 0x0000000c060472a5 */ /* 0x010fe4000f8e00ff */
[----:B------:R-:W-:Y:S01]  /*1be0*/  UIADD3 UR7, UPT, UPT, -UR6, URZ, URZ ;  /* 0x000000ff06077290 */ /* 0x000fe2000fffe1ff */
[----:B------:R-:W-:-:S03]  /*1bf0*/  UMOV UR24, URZ ;  /* 0x000000ff00187c82 */ /* 0x000fc60008000000 */
[----:B------:R-:W-:Y:S01]  /*1c00*/  UIMAD UR7, UR8, UR7, UR35 ;  /* 0x00000007080772a4 */ /* 0x000fe2000f8e0223 */
[----:B------:R-:W-:Y:S02]  /*1c10*/  UMOV UR4, UR5 ;  /* 0x0000000500047c82 */ /* 0x000fe40008000000 */
[----:B------:R-:W-:Y:S02]  /*1c20*/  USHF.R.U32.HI UR13, URZ, UR13, UR4 ;  /* 0x0000000dff0d7299 */ /* 0x000fe40008011604 */
[----:B------:R-:W4:Y:S02]  /*1c30*/  LDCU.64 UR4, c[0x0][0x4d8] ;  /* 0x00009b00ff0477ac */ /* 0x000f240008000a00 */
[----:B------:R-:W-:-:S04]  /*1c40*/  USEL UR13, UR6, UR13, !UP0 ;  /* 0x0000000d060d7287 */ /* 0x000fc8000c000000 */
[----:B------:R-:W-:-:S04]  /*1c50*/  UIADD3 UR12, UPT, UPT, -UR13, URZ, URZ ;  /* 0x000000ff0d0c7290 */ /* 0x000fc8000fffe1ff */
[----:B------:R-:W-:Y:S02]  /*1c60*/  UIMAD UR12, UR11, UR12, UR6 ;  /* 0x0000000c0b0c72a4 */ /* 0x000fe4000f8e0206 */
[----:B-1----:R-:W-:Y:S02]  /*1c70*/  UIMAD UR11, UR7, UR20, UR16 ;  /* 0x00000014070b72a4 */ /* 0x002fe4000f8e0210 */
[----:B------:R-:W-:Y:S01]  /*1c80*/  UIMAD UR12, UR12, UR21, UR17 ;  /* 0x000000150c0c72a4 */ /* 0x000fe2000f8e0211 */
[----:B------:R-:W-:Y:S01]  /*1c90*/  UMOV UR6, UR25 ;  /* 0x0000001900067c82 */ /* 0x000fe20008000000 */
[----:B------:R-:W-:Y:S01]  /*1ca0*/  UMOV UR20, URZ ;  /* 0x000000ff00147c82 */ /* 0x000fe20008000000 */
[----:B---3--:R-:W-:-:S09]  /*1cb0*/  UMOV UR21, URZ ;  /* 0x000000ff00157c82 */ /* 0x008fd20008000000 */
.L_x_29:
[----:B------:R-:W-:Y:S01]  /*1cc0*/  @!P3 MOV R3, 0x4000 ;  /* 0x000040000003b802 */ /* 0x000fe20000000f00 */
[----:B------:R-:W-:Y:S01]  /*1cd0*/  ULEA UR9, UR6, UR31, 0x3 ;  /* 0x0000001f06097291 */ /* 0x000fe2000f8e18ff */
[----:B-12---:R-:W-:Y:S11]  /*1ce0*/  @P0 BRA `(.L_x_24) ;  /* 0x0000000000100947 */ /* 0x006ff60003800000 */
[----:B------:R-:W-:Y:S04]  /*1cf0*/  MOV R0, UR23 ;  /* 0x0000001700007c02 */ /* 0x000fe80008000f00 */
[----:B------:R-:W-:Y:S04]  /*1d00*/  SHF.L.U32 R5, R0, 0x1f, RZ ;  /* 0x0000001f00057819 */ /* 0x000fe800000006ff */
[----:B------:R-:W1:Y:S02]  /*1d10*/  SYNCS.PHASECHK.TRANS64.TRYWAIT P0, [UR9+0xd0], R5 ;  /* 0x0000d005ff0075a7 */ /* 0x000e640008001109 */
[----:B-1----:R-:W-:Y:S05]  /*1d20*/  @!P0 BRA `(.L_x_25) ;  /* 0x0000007000d08947 */ /* 0x002fea0003800000 */
.L_x_24:
[----:B------:R2:W-:Y:S01]  /*1d30*/  @!P3 SYNCS.ARRIVE.TRANS64 RZ, [UR9], R3 ;  /* 0x00000003ffffb9a7 */ /* 0x0005e20008000009 */
[----:B------:R-:W-:Y:S04]  /*1d40*/  ULOP3.LUT UR7, UR33, 0x2, URZ, 0xfc, !UPT ;  /* 0x0000000221077892 */ /* 0x000fe8000f8efcff */
[----:B------:R-:W-:Y:S09]  /*1d50*/  UISETP.NE.AND UP0, UPT, UR7, 0x2, UPT ;  /* 0x000000020700788c */ /* 0x000ff2000bf05270 */
[----:B------:R-:W-:Y:S05]  /*1d60*/  BRA.U UP0, `(.L_x_26) ;  /* 0x0000000100047547 */ /* 0x000fea000b800000 */
[----:B----4-:R-:W-:Y:S05]  /*1d70*/  BPT.TRAP 0x1 ;  /* 0x000000040000795c */ /* 0x010fea0000300000 */
.L_x_26:
[----:B------:R-:W-:Y:S04]  /*1d80*/  BSSY.RECONVERGENT B0, `(.L_x_27) ;  /* 0x0000003000007945 */ /* 0x000fe80003800200 */
[----:B------:R-:W-:Y:S05]  /*1d90*/  @P2 BRA `(.L_x_28) ;  /* 0x0000000000042947 */ /* 0x000fea0003800000 */
[----:B----4-:R-:W-:Y:S05]  /*1da0*/  BPT.TRAP 0x1 ;  /* 0x000000040000795c */ /* 0x010fea0000300000 */
.L_x_28:
[----:B----4-:R-:W-:Y:S05]  /*1db0*/  BSYNC.RECONVERGENT B0 ;  /* 0x0000000000007941 */ /* 0x010fea0003800200 */
.L_x_27:
[----:B------:R-:W-:Y:S02]  /*1dc0*/  UIADD3 UR7, UPT, UPT, UR6, 0x1, URZ ;  /* 0x0000000106077890 */ /* 0x000fe4000fffe0ff */
[----:B------:R-:W-:Y:S02]  /*1dd0*/  ULEA UR16, UR6, UR31, 0xc ;  /* 0x0000001f06107291 */ /* 0x000fe4000f8e60ff */
[----:B------:R-:W-:Y:S02]  /*1de0*/  UISETP.NE.AND UP0, UPT, UR7, 0x1a, UPT ;  /* 0x0000001a0700788c */ /* 0x000fe4000bf05270 */
[----:B------:R-:W-:Y:S02]  /*1df0*/  UIADD3 UR28, UP1, UPT, UR36, 0x80, URZ ;  /* 0x00000080241c7890 */ /* 0x000fe4000ff3e0ff */
[----:B------:R-:W-:Y:S02]  /*1e00*/  USEL UR8, URZ, 0x1, UP0 ;  /* 0x00000001ff087887 */ /* 0x000fe40008000000 */
[----:B------:R-:W-:Y:S02]  /*1e10*/  USEL UR25, UR7, URZ, UP0 ;  /* 0x000000ff07197287 */ /* 0x000fe40008000000 */
[----:B------:R-:W-:Y:S02]  /*1e20*/  ULOP3.LUT UR23, UR23, UR8, URZ, 0x3c, !UPT ;  /* 0x0000000817177292 */ /* 0x000fe4000f8e3cff */
[----:B------:R-:W-:Y:S02]  /*1e30*/  ULEA UR7, UR25, UR31, 0x3 ;  /* 0x0000001f19077291 */ /* 0x000fe4000f8e18ff */
[----:B------:R-:W-:Y:S02]  /*1e40*/  ULOP3.LUT UR9, UR9, 0xfefffff8, URZ, 0xc0, !UPT ;  /* 0xfefffff809097892 */ /* 0x000fe4000f8ec0ff */
[----:B------:R-:W-:Y:S01]  /*1e50*/  USHF.L.U32 UR10, UR24, 0x6, URZ ;  /* 0x00000006180a7899 */ /* 0x000fe200080006ff */
[----:B-1----:R-:W-:Y:S01]  /*1e60*/  MOV R0, UR23 ;  /* 0x0000001700007c02 */ /* 0x002fe20008000f00 */
[----:B------:R-:W-:Y:S02]  /*1e70*/  UIADD3.X UR29, UPT, UPT, URZ, UR37, URZ, UP1, !UPT ;  /* 0x00000025ff1d7290 */ /* 0x000fe40008ffe4ff */
[----:B------:R-:W-:Y:S01]  /*1e80*/  UIADD3 UR8, UPT, UPT, UR16, 0x4400, URZ ;  /* 0x0000440010087890 */ /* 0x000fe2000fffe0ff */
[----:B--2---:R-:W-:Y:S01]  /*1e90*/  SHF.L.U32 R3, R0, 0x1f, RZ ;  /* 0x0000001f00037819 */ /* 0x004fe200000006ff */
[----:B------:R-:W-:Y:S02]  /*1ea0*/  UIADD3 UR26, UP0, UPT, UR36, 0x180, URZ ;  /* 0x00000180241a7890 */ /* 0x000fe4000ff1e0ff */
[----:B------:R-:W-:Y:S01]  /*1eb0*/  UIADD3 UR16, UPT, UPT, UR16, 0x1e400, URZ ;  /* 0x0001e40010107890 */ /* 0x000fe2000fffe0ff */
[----:B------:R3:W1:Y:S01]  /*1ec0*/  SYNCS.PHASECHK.TRANS64.TRYWAIT P0, [UR7+0xd0], R3 ;  /* 0x0000d003ff0075a7 */ /* 0x0006620008001107 */
[----:B------:R-:W-:Y:S02]  /*1ed0*/  UIMAD UR7, UR20, UR14, UR4 ;  /* 0x0000000e140772a4 */ /* 0x000fe4000f8e0204 */
[----:B------:R-:W-:Y:S02]  /*1ee0*/  UIMAD UR6, UR21, UR15, UR5 ;  /* 0x0000000f150672a4 */ /* 0x000fe4000f8e0205 */
[----:B------:R-:W-:Y:S02]  /*1ef0*/  UIADD3.X UR27, UPT, UPT, URZ, UR37, URZ, UP0, !UPT ;  /* 0x00000025ff1b7290 */ /* 0x000fe400087fe4ff */
[----:B------:R-:W-:Y:S02]  /*1f00*/  UPRMT UR6, UR7, 0x40, UR6 ;  /* 0x0000004007067896 */ /* 0x000fe40008000006 */
[----:B------:R-:W-:Y:S02]  /*1f10*/  UIADD3 UR32, UPT, UPT, UR20, 0x1, URZ ;  /* 0x0000000114207890 */ /* 0x000fe4000fffe0ff */
[----:B------:R-:W-:Y:S02]  /*1f20*/  UPRMT UR6, UR6, 0x5410, URZ ;  /* 0x0000541006067896 */ /* 0x000fe400080000ff */
[----:B------:R-:W-:Y:S02]  /*1f30*/  UISETP.NE.AND UP2, UPT, UR32, UR44, UPT ;  /* 0x0000002c2000728c */ /* 0x000fe4000bf45270 */
[----:B------:R-:W-:Y:S02]  /*1f40*/  UIADD3 UR22, UPT, UPT, UR21, 0x1, URZ ;  /* 0x0000000115167890 */ /* 0x000fe4000fffe0ff */
[----:B------:R-:W-:Y:S02]  /*1f50*/  UIADD3 UR30, UPT, UPT, UR30, 0x1, URZ ;  /* 0x000000011e1e7890 */ /* 0x000fe4000fffe0ff */
[----:B------:R-:W-:Y:S01]  /*1f60*/  UIADD3 UR7, UPT, UPT, UR24, 0x1, URZ ;  /* 0x0000000118077890 */ /* 0x000fe2000fffe0ff */
[----:B------:R-:W-:Y:S01]  /*1f70*/  UMOV UR40, 0x0 ;  /* 0x0000000000287882 */ /* 0x000fe20000000000 */
[----:B------:R-:W-:Y:S01]  /*1f80*/  UMOV UR41, 0x10000000 ;  /* 0x1000000000297882 */ /* 0x000fe20000000000 */
[----:B------:R-:W-:Y:S01]  /*1f90*/  UMOV UR17, UR9 ;  /* 0x0000000900117c82 */ /* 0x000fe20008000000 */
[----:B------:R2:W-:Y:S01]  /*1fa0*/  UTMALDG.4D.IM2COL.2CTA [UR8], [UR28], UR6, desc[UR40] ;  /* 0x000028081c0073b4 */ /* 0x0005e20008259006 */
[----:B------:R-:W-:Y:S01]  /*1fb0*/  @UP2 UIADD3 UR22, UPT, UPT, UR21, URZ, URZ ;  /* 0x000000ff15162290 */ /* 0x000fe2000fffe0ff */
[----:B------:R-:W-:Y:S03]  /*1fc0*/  UMOV UR18, UR10 ;  /* 0x0000000a00127c82 */ /* 0x000fe60008000000 */
[----:B------:R-:W-:Y:S01]  /*1fd0*/  UISETP.NE.AND UP0, UPT, UR22, UR43, UPT ;  /* 0x0000002b1600728c */ /* 0x000fe2000bf05270 */
[----:B------:R4:W-:Y:S10]  /*1fe0*/  UTMALDG.4D.2CTA [UR16], [UR26], desc[UR40] ;  /* 0x000028101a0075b4 */ /* 0x0009f40008219000 */
[----:B------:R-:W-:Y:S07]  /*1ff0*/  @UP0 UIADD3 UR7, UPT, UPT, UR24, URZ, URZ ;  /* 0x000000ff18070290 */ /* 0x000fee000fffe0ff */
[----:B------:R-:W-:Y:S01]  /*2000*/  UMOV UR24, UR7 ;  /* 0x0000000700187c82 */ /* 0x000fe20008000000 */
[----:B--2---:R-:W-:Y:S01]  /*2010*/  UMOV UR6, UR25 ;  /* 0x0000001900067c82 */ /* 0x004fe20008000000 */
[----:B----4-:R-:W-:Y:S02]  /*2020*/  USEL UR21, UR22, URZ, UP0 ;  /* 0x000000ff16157287 */ /* 0x010fe40008000000 */
[----:B------:R-:W-:Y:S02]  /*2030*/  UISETP.NE.AND UP0, UPT, UR30, UR34, UPT ;  /* 0x000000221e00728c */ /* 0x000fe4000bf05270 */
[----:B------:R-:W-:Y:S07]  /*2040*/  USEL UR20, UR32, URZ, UP2 ;  /* 0x000000ff20147287 */ /* 0x000fee0009000000 */
[----:B---3--:R-:W-:Y:S05]  /*2050*/  BRA.U UP0, `(.L_x_29) ;  /* 0xfffffffd00187547 */ /* 0x008fea000b83ffff */
.L_x_23:
[----:B------:R-:W-:Y:S01]  /*2060*/  ULEA UR4, UR25, UR31, 0x3 ;  /* 0x0000001f19047291 */ /* 0x000fe2000f8e18ff */
[----:B-1----:R-:W-:Y:S01]  /*2070*/  MOV R0, UR23 ;  /* 0x0000001700007c02 */ /* 0x002fe20008000f00 */
[----:B------:R-:W-:Y:S01]  /*2080*/  @!P1 SYNCS.ARRIVE.TRANS64.A1T0 RZ, [UR31+0x1c8], RZ ;  /* 0x0001c8ffffff99a7 */ /* 0x000fe2000810001f */
[----:B------:R-:W-:Y:S02]  /*2090*/  UISETP.GE.AND UP0, UPT, UR45, 0x1, UPT ;  /* 0x000000012d00788c */ /* 0x000fe4000bf06270 */
[----:B------:R-:W-:-:S04]  /*20a0*/  SHF.L.U32 R0, R0, 0x1f, RZ ;  /* 0x0000001f00007819 */ /* 0x000fc800000006ff */
[----:B--2---:R1:W2:Y:S03]  /*20b0*/  SYNCS.PHASECHK.TRANS64.TRYWAIT P0, [UR4+0xd0], R0 ;  /* 0x0000d000ff0075a7 */ /* 0x0042a60008001104 */
[----:B------:R-:W-:Y:S05]  /*20c0*/  BRA.U !UP0, `(.L_x_30) ;  /* 0x0000000508587547 */ /* 0x000fea000b800000 */
        /* <DEDUP_REMOVED lines=16> */
[----:B------:R-:W-:-:S03]  /*21d0*/  UMOV UR32, UR45 ;  /* 0x0000002d00207c82 */ /* 0x000fc60008000000 */
        /* <DEDUP_REMOVED lines=9> */
[----:B---3--:R-:W-:-:S11]  /*2270*/  UMOV UR6, UR25 ;  /* 0x0000001900067c82 */ /* 0x008fd60008000000 */
.L_x_36:
[----:B------:R-:W-:Y:S01]  /*2280*/  @!P3 MOV R3, 0x4000 ;  /* 0x000040000003b802 */ /* 0x000fe20000000f00 */
[----:B------:R-:W-:Y:S01]  /*2290*/  ULEA UR9, UR6, UR31, 0x3 ;  /* 0x0000001f06097291 */ /* 0x000fe2000f8e18ff */
[----:B-12---:R-:W-:Y:S11]  /*22a0*/  @P0 BRA `(.L_x_31) ;  /* 0x0000000000100947 */ /* 0x006ff60003800000 */
[----:B------:R-:W-:Y:S04]  /*22b0*/  MOV R0, UR23 ;  /* 0x0000001700007c02 */ /* 0x000fe80008000f00 */
[----:B------:R-:W-:Y:S04]  /*22c0*/  SHF.L.U32 R5, R0, 0x1f, RZ ;  /* 0x0000001f00057819 */ /* 0x000fe800000006ff */
[----:B------:R-:W1:Y:S02]  /*22d0*/  SYNCS.PHASECHK.TRANS64.TRYWAIT P0, [UR9+0xd0], R5 ;  /* 0x0000d005ff0075a7 */ /* 0x000e640008001109 */
[----:B-1----:R-:W-:Y:S05]  /*22e0*/  @!P0 BRA `(.L_x_32) ;  /* 0x0000006c00788947 */ /* 0x002fea0003800000 */
.L_x_31:
[----:B------:R2:W-:Y:S01]  /*22f0*/  @!P3 SYNCS.ARRIVE.TRANS64 RZ, [UR9], R3 ;  /* 0x00000003ffffb9a7 */ /* 0x0005e20008000009 */
[----:B------:R-:W-:Y:S04]  /*2300*/  ULOP3.LUT UR7, UR33, 0x2, URZ, 0xfc, !UPT ;  /* 0x0000000221077892 */ /* 0x000fe8000f8efcff */
[----:B------:R-:W-:Y:S09]  /*2310*/  UISETP.NE.AND UP0, UPT, UR7, 0x2, UPT ;  /* 0x000000020700788c */ /* 0x000ff2000bf05270 */
[----:B------:R-:W-:Y:S05]  /*2320*/  BRA.U UP0, `(.L_x_33) ;  /* 0x0000000100047547 */ /* 0x000fea000b800000 */
[----:B----4-:R-:W-:Y:S05]  /*2330*/  BPT.TRAP 0x1 ;  /* 0x000000040000795c */ /* 0x010fea0000300000 */
.L_x_33:
[----:B------:R-:W-:Y:S04]  /*2340*/  BSSY.RECONVERGENT B0, `(.L_x_34) ;  /* 0x0000003000007945 */ /* 0x000fe80003800200 */
[----:B------:R-:W-:Y:S05]  /*2350*/  @P2 BRA `(.L_x_35) ;  /* 0x0000000000042947 */ /* 0x000fea0003800000 */
[----:B----4-:R-:W-:Y:S05]  /*2360*/  BPT.TRAP 0x1 ;  /* 0x000000040000795c */ /* 0x010fea0000300000 */
.L_x_35:
[----:B----4-:R-:W-:Y:S05]  /*2370*/  BSYNC.RECONVERGENT B0 ;  /* 0x0000000000007941 */ /* 0x010fea0003800200 */
.L_x_34:
        /* <DEDUP_REMOVED lines=25> */
[----:B------:R-:W-:Y:S01]  /*2510*/  UIADD3 UR7, UPT, UPT, UR24, 0x1, URZ ;  /* 0x0000000118077890 */ /* 0x000fe2000fffe0ff */
[----:B------:R-:W-:Y:S01]  /*2520*/  UMOV UR40, 0x0 ;  /* 0x0000000000287882 */ /* 0x000fe20000000000 */
[----:B------:R-:W-:Y:S01]  /*2530*/  UMOV UR41, 0x10000000 ;  /* 0x1000000000297882 */ /* 0x000fe20000000000 */
[----:B------:R-:W-:Y:S01]  /*2540*/  UMOV UR17, UR9 ;  /* 0x0000000900117c82 */ /* 0x000fe20008000000 */
[----:B------:R2:W-:Y:S01]  /*2550*/  UTMALDG.4D.IM2COL.2CTA [UR8], [UR28], UR6, desc[UR40] ;  /* 0x000028081c0073b4 */ /* 0x0005e20008259006 */
[----:B------:R-:W-:Y:S02]  /*2560*/  UMOV UR18, UR10 ;  /* 0x0000000a00127c82 */ /* 0x000fe40008000000 */
[----:B------:R-:W-:Y:S04]  /*2570*/  @UP2 UIADD3 UR22, UPT, UPT, UR21, URZ, URZ ;  /* 0x000000ff15162290 */ /* 0x000fe8000fffe0ff */
[----:B------:R-:W-:Y:S01]  /*2580*/  UISETP.NE.AND UP0, UPT, UR22, UR43, UPT ;  /* 0x0000002b1600728c */ /* 0x000fe2000bf05270 */
[----:B------:R4:W-:Y:S10]  /*2590*/  UTMALDG.4D.2CTA [UR16], [UR26], desc[UR40] ;  /* 0x000028101a0075b4 */ /* 0x0009f40008219000 */
[----:B------:R-:W-:Y:S07]  /*25a0*/  @UP0 UIADD3 UR7, UPT, UPT, UR24, URZ, URZ ;  /* 0x000000ff18070290 */ /* 0x000fee000fffe0ff */
[----:B------:R-:W-:Y:S01]  /*25b0*/  UMOV UR24, UR7 ;  /* 0x0000000700187c82 */ /* 0x000fe20008000000 */
[----:B--2---:R-:W-:Y:S02]  /*25c0*/  UIADD3 UR6, UPT, UPT, UR32, -0x1, URZ ;  /* 0xffffffff20067890 */ /* 0x004fe4000fffe0ff */
[----:B----4-:R-:W-:Y:S02]  /*25d0*/  USEL UR21, UR22, URZ, UP0 ;  /* 0x000000ff16157287 */ /* 0x010fe40008000000 */
[----:B------:R-:W-:Y:S02]  /*25e0*/  UISETP.GT.U32.AND UP0, UPT, UR32, 0x1, UPT ;  /* 0x000000012000788c */ /* 0x000fe4000bf04070 */
[----:B------:R-:W-:Y:S01]  /*25f0*/  USEL UR20, UR30, URZ, UP2 ;  /* 0x000000ff1e147287 */ /* 0x000fe20009000000 */
[----:B------:R-:W-:Y:S01]  /*2600*/  UMOV UR32, UR6 ;  /* 0x0000000600207c82 */ /* 0x000fe20008000000 */
[----:B------:R-:W-:Y:S05]  /*2610*/  UMOV UR6, UR25 ;  /* 0x0000001900067c82 */ /* 0x000fea0008000000 */
[----:B---3--:R-:W-:Y:S05]  /*2620*/  BRA.U UP0, `(.L_x_36) ;  /* 0xfffffffd00147547 */ /* 0x008fea000b83ffff */
.L_x_30:
[----:B------:R-:W-:Y:S01]  /*2630*/  SHF.L.U32 R3, R2, 0x1f, RZ ;  /* 0x0000001f02037819 */ /* 0x000fe200000006ff */
[----:B------:R-:W-:-:S03]  /*2640*/  NOP ;  /* 0x0000000000007918 */ /* 0x000fc60000000000 */
[----:B-12---:R-:W1:Y:S02]  /*2650*/  SYNCS.PHASECHK.TRANS64.TRYWAIT P0, [UR31+0x1d0], R3 ;  /* 0x0001d003ff0075a7 */ /* 0x006e64000800111f */
[----:B-1----:R-:W-:Y:S05]  /*2660*/  @!P0 BRA `(.L_x_37) ;  /* 0x0000006800b08947 */ /* 0x002fea0003800000 */
.L_x_143:
[----:B------:R-:W2:Y:S01]  /*2670*/  LDS.128 R4, [UR31+0x210] ;  /* 0x0002101fff047984 */ /* 0x000ea20008000c00 */
[----:B------:R-:W-:Y:S02]  /*2680*/  UIADD3 UR4, UPT, UPT, UR31, 0x1d8, URZ ;  /* 0x000001d81f047890 */ /* 0x000fe4000fffe0ff */
[----:B------:R-:W-:Y:S01]  /*2690*/  UISETP.GE.AND UP0, UPT, UR39, 0x1, UPT ;  /* 0x000000012700788c */ /* 0x000fe2000bf06270 */
[----:B------:R-:W-:Y:S01]  /*26a0*/  @!PT LDS RZ, [RZ] ;  /* 0x00000000fffff984 */ /* 0x000fe20000000800 */
[----:B------:R-:W-:Y:S01]  /*26b0*/  @!PT LDS RZ, [RZ] ;  /* 0x00000000fffff984 */ /* 0x000fe20000000800 */
[----:B------:R-:W-:Y:S01]  /*26c0*/  @!PT LDS RZ, [RZ] ;  /* 0x00000000fffff984 */ /* 0x000fe20000000800 */
[----:B------:R-:W-:Y:S01]  /*26d0*/  @!PT LDS RZ, [RZ] ;  /* 0x00000000fffff984 */ /* 0x000fe20000000800 */
[----:B------:R3:W-:Y:S06]  /*26e0*/  MEMBAR.ALL.CTA ;  /* 0x0000000000007992 */ /* 0x0007ec0000008000 */
[----:B---3--:R-:W3:Y:S01]  /*26f0*/  FENCE.VIEW.ASYNC.S ;  /* 0x00000000000073c6 */ /* 0x008ee20000000000 */
[----:B------:R-:W-:-:S09]  /*2700*/  UPRMT UR4, URZ, 0x654, UR4 ;  /* 0x00000654ff047896 */ /* 0x000fd20008000004 */
[----:B---3--:R-:W-:Y:S01]  /*2710*/  SYNCS.ARRIVE.TRANS64.RED.A1T0 RZ, [UR4], RZ ;  /* 0x000000ffffff79a7 */ /* 0x008fe20008100404 */
[----:B--2---:R-:W-:-:S13]  /*2720*/  LOP3.LUT P0, RZ, R6, 0x1, RZ, 0xc0, !PT ;  /* 0x0000000106ff7812 */ /* 0x004fda000780c0ff */
[----:B------:R-:W-:Y:S01]  /*2730*/  VOTEU.ANY UP1, P0 ;  /* 0x0000000000ff7886 */ /* 0x000fe20000020100 */
[----:B------:R-:W-:-:S13]  /*2740*/  PLOP3.LUT P0, PT, PT, PT, UP1, 0x80, 0x8 ;  /* 0x000000000008781c */ /* 0x000fda0003f0f018 */
[----:B-1----:R-:W-:Y:S02]  /*2750*/  @P0 MOV R0, R4 ;  /* 0x0000000400000202 */ /* 0x002fe40000000f00 */
[----:B------:R-:W-:Y:S02]  /*2760*/  @P0 LOP3.LUT R4, R5, 0xffff, RZ, 0xc0, !PT ;  /* 0x0000ffff05040812 */ /* 0x000fe400078ec0ff */
[----:B------:R-:W-:Y:S02]  /*2770*/  @P0 R2UR UR6, R0 ;  /* 0x00000000000602ca */ /* 0x000fe400000e0000 */
[----:B------:R-:W-:-:S11]  /*2780*/  @P0 R2UR UR5, R4 ;  /* 0x00000000040502ca */ /* 0x000fd600000e0000 */
[----:B------:R-:W-:Y:S02]  /*2790*/  @UP1 UMOV UR42, UR6 ;  /* 0x00000006002a1c82 */ /* 0x000fe40008000000 */
[----:B------:R-:W-:Y:S01]  /*27a0*/  @UP1 UMOV UR38, UR5 ;  /* 0x0000000500261c82 */ /* 0x000fe20008000000 */
[----:B------:R-:W-:Y:S05]  /*27b0*/  BRA.U !UP0, `(.L_x_38) ;  /* 0x0000000108d47547 */ /* 0x000fea000b800000 */
[----:B------:R-:W1:Y:S01]  /*27c0*/  LDCU.128 UR16, c[0x0][0xb10] ;  /* 0x00016200ff1077ac */ /* 0x000e620008000c00 */
[----:B------:R-:W2:Y:S01]  /*27d0*/  LDCU UR21, c[0x0][0xb20] ;  /* 0x00016400ff1577ac */ /* 0x000ea20008000800 */
[----:B------:R-:W3:Y:S01]  /*27e0*/  LDCU UR20, c[0x0][0xb0c] ;  /* 0x00016180ff1477ac */ /* 0x000ee20008000800 */
[----:B------:R-:W4:Y:S01]  /*27f0*/  LDCU.64 UR8, c[0x0][0xb28] ;  /* 0x00016500ff0877ac */ /* 0x000f220008000a00 */
[----:B------:R-:W-:Y:S02]  /*2800*/  UISETP.NE.AND UP3, UPT, UR39, 0x1, UPT ;  /* 0x000000012700788c */ /* 0x000fe4000bf65270 */
[----:B-1----:R-:W-:Y:S02]  /*2810*/  UIMAD.WIDE.U32 UR4, UR47, UR19, URZ ;  /* 0x000000132f0472a5 */ /* 0x002fe4000f8e00ff */
[----:B------:R-:W-:Y:S02]  /*2820*/  UIMAD.WIDE.U32 UR6, UR49, UR16, URZ ;  /* 0x00000010310672a5 */ /* 0x000fe4000f8e00ff */
[----:B------:R-:W-:-:S02]  /*2830*/  UISETP.NE.AND UP0, UPT, UR18, 0x1, UPT ;  /* 0x000000011200788c */ /* 0x000fc4000bf05270 */
[----:B------:R-:W-:Y:S01]  /*2840*/  UIMAD.WIDE.U32 UR14, UR38, UR19, URZ ;  /* 0x00000013260e72a5 */ /* 0x000fe2000f8e00ff */
[----:B------:R-:W-:Y:S02]  /*2850*/  UMOV UR4, UR5 ;  /* 0x0000000500047c82 */ /* 0x000fe40008000000 */
[----:B------:R-:W-:Y:S01]  /*2860*/  UMOV UR6, UR7 ;  /* 0x0000000700067c82 */ /* 0x000fe20008000000 */
[----:B--2---:R-:W-:Y:S02]  /*2870*/  USHF.R.U32.HI UR4, URZ, UR21, UR4 ;  /* 0x00000015ff047299 */ /* 0x004fe40008011604 */
[----:B---3--:R-:W-:Y:S02]  /*2880*/  UISETP.NE.AND UP2, UPT, UR20, 0x1, UPT ;  /* 0x000000011400788c */ /* 0x008fe4000bf45270 */
[----:B------:R-:W-:Y:S02]  /*2890*/  USHF.R.U32.HI UR6, URZ, UR17, UR6 ;  /* 0x00000011ff067299 */ /* 0x000fe40008011606 */
[----:B------:R-:W-:-:S02]  /*28a0*/  USEL UR5, UR47, UR4, !UP0 ;  /* 0x000000042f057287 */ /* 0x000fc4000c000000 */
[----:B------:R-:W-:Y:S02]  /*28b0*/  USEL UR6, UR49, UR6, !UP2 ;  /* 0x0000000631067287 */ /* 0x000fe4000d000000 */
[----:B----4-:R-:W-:Y:S01]  /*28c0*/  UIMAD.WIDE.U32 UR10, UR5, UR8, URZ ;  /* 0x00000008050a72a5 */ /* 0x010fe2000f8e00ff */
[----:B------:R-:W-:Y:S01]  /*28d0*/  UMOV UR4, UR15 ;  /* 0x0000000f00047c82 */ /* 0x000fe20008000000 */
[----:B------:R-:W-:Y:S02]  /*28e0*/  UIMAD.WIDE.U32 UR12, UR42, UR16, URZ ;  /* 0x000000102a0c72a5 */ /* 0x000fe4000f8e00ff */
[----:B------:R-:W-:-:S03]  /*28f0*/  UIMAD.WIDE.U32 UR14, UR6, UR8, URZ ;  /* 0x00000008060e72a5 */ /* 0x000fc6000f8e00ff */
[----:B------:R-:W-:Y:S01]  /*2900*/  UMOV UR10, UR11 ;  /* 0x0000000b000a7c82 */ /* 0x000fe20008000000 */
[----:B------:R-:W-:Y:S02]  /*2910*/  USHF.R.U32.HI UR4, URZ, UR21, UR4 ;  /* 0x00000015ff047299 */ /* 0x000fe40008011604 */
[----:B------:R-:W-:Y:S01]  /*2920*/  @UP3 USHF.R.U32.HI UR5, URZ, UR9, UR10 ;  /* 0x00000009ff053299 */ /* 0x000fe2000801160a */
[----:B------:R-:W-:Y:S01]  /*2930*/  UMOV UR12, UR13 ;  /* 0x0000000d000c7c82 */ /* 0x000fe20008000000 */
[----:B------:R-:W-:Y:S01]  /*2940*/  UMOV UR14, UR15 ;  /* 0x0000000f000e7c82 */ /* 0x000fe20008000000 */
[----:B------:R-:W-:Y:S02]  /*2950*/  USHF.R.U32.HI UR17, URZ, UR17, UR12 ;  /* 0x00000011ff117299 */ /* 0x000fe4000801160c */
[----:B------:R-:W-:Y:S02]  /*2960*/  USEL UR4, UR38, UR4, !UP0 ;  /* 0x0000000426047287 */ /* 0x000fe4000c000000 */
[----:B------:R-:W-:-:S02]  /*2970*/  @UP3 USHF.R.U32.HI UR6, URZ, UR9, UR14 ;  /* 0x00000009ff063299 */ /* 0x000fc4000801160e */
[----:B------:R-:W-:Y:S02]  /*2980*/  UIMAD UR7, UR39, UR5, URZ ;  /* 0x00000005270772a4 */ /* 0x000fe4000f8e02ff */
[----:B------:R-:W-:Y:S02]  /*2990*/  USEL UR5, UR42, UR17, !UP2 ;  /* 0x000000112a057287 */ /* 0x000fe4000d000000 */
[----:B------:R-:W-:Y:S02]  /*29a0*/  UIMAD UR10, UR39, UR6, URZ ;  /* 0x00000006270a72a4 */ /* 0x000fe4000f8e02ff */
[----:B------:R-:W-:Y:S02]  /*29b0*/  UISETP.GE.AND UP0, UPT, UR4, UR7, UPT ;  /* 0x000000070400728c */ /* 0x000fe4000bf06270 */
[----:B------:R-:W-:Y:S02]  /*29c0*/  UIMAD.WIDE.U32 UR12, UR4, UR8, URZ ;  /* 0x00000008040c72a5 */ /* 0x000fe4000f8e00ff */
[----:B------:R-:W-:-:S02]  /*29d0*/  UISETP.GE.OR UP0, UPT, UR5, UR10, UP0 ;  /* 0x0000000a0500728c */ /* 0x000fc40008706670 */
[----:B------:R-:W-:Y:S02]  /*29e0*/  UIMAD.WIDE.U32 UR10, UR5, UR8, URZ ;  /* 0x00000008050a72a5 */ /* 0x000fe4000f8e00ff */
[----:B------:R-:W-:Y:S01]  /*29f0*/  UIADD3 UR12, UPT, UPT, -UR4, URZ, URZ ;  /* 0x000000ff040c7290 */ /* 0x000fe2000fffe1ff */
[----:B------:R-:W-:Y:S01]  /*2a00*/  UMOV UR8, UR13 ;  /* 0x0000000d00087c82 */ /* 0x000fe20008000000 */
[----:B------:R-:W-:Y:S02]  /*2a10*/  UIADD3 UR10, UPT, UPT, -UR5, URZ, URZ ;  /* 0x000000ff050a7290 */ /* 0x000fe4000fffe1ff */
[----:B------:R-:W-:-:S03]  /*2a20*/  USHF.R.U32.HI UR8, URZ, UR9, UR8 ;  /* 0x00000009ff087299 */ /* 0x000fc60008011608 */
[----:B------:R-:W-:Y:S01]  /*2a30*/  @!UP0 UMOV UR7, UR11 ;  /* 0x0000000b00078c82 */ /* 0x000fe20008000000 */
[----:B------:R-:W-:Y:S02]  /*2a40*/  UIMAD UR12, UR18, UR12, UR38 ;  /* 0x0000000c120c72a4 */ /* 0x000fe4000f8e0226 */
[----:B------:R-:W-:Y:S02]  /*2a50*/  USEL UR8, UR4, UR8, !UP3 ;  /* 0x0000000804087287 */ /* 0x000fe4000d800000 */
[----:B------:R-:W-:Y:S02]  /*2a60*/  @!UP0 USHF.R.U32.HI UR7, URZ, UR9, UR7 ;  /* 0x00000009ff078299 */ /* 0x000fe40008011607 */
[----:B------:R-:W-:Y:S02]  /*2a70*/  UIADD3 UR9, UPT, UPT, -UR8, URZ, URZ ;  /* 0x000000ff08097290 */ /* 0x000fe4000fffe1ff */
[----:B------:R-:W-:Y:S02]  /*2a80*/  @!UP0 USEL UR7, UR5, UR7, !UP3 ;  /* 0x0000000705078287 */ /* 0x000fe4000d800000 */
[----:B------:R-:W-:-:S02]  /*2a90*/  UIMAD UR9, UR39, UR9, UR4 ;  /* 0x00000009270972a4 */ /* 0x000fc4000f8e0204 */
[----:B------:R-:W-:Y:S02]  /*2aa0*/  @!UP0 UIADD3 UR8, UPT, UPT, UR8, -UR7, URZ ;  /* 0x8000000708088290 */ /* 0x000fe4000fffe0ff */
[----:B------:R-:W-:Y:S02]  /*2ab0*/  @!UP0 UIMAD UR7, UR9, UR6, UR7 ;  /* 0x00000006090782a4 */ /* 0x000fe4000f8e0207 */
[----:B------:R-:W-:Y:S02]  /*2ac0*/  @!UP0 UIMAD UR4, UR39, UR8, UR5 ;  /* 0x00000008270482a4 */ /* 0x000fe4000f8e0205 */
[----:B------:R-:W-:Y:S02]  /*2ad0*/  UIMAD UR6, UR20, UR10, UR42 ;  /* 0x0000000a140672a4 */ /* 0x000fe4000f8e022a */
[----:B------:R-:W-:Y:S01]  /*2ae0*/  UIMAD UR38, UR4, UR18, UR12 ;  /* 0x00000012042672a4 */ /* 0x000fe2000f8e020c */
[----:B------:R-:W-:Y:S02]  /*2af0*/  @!UP0 UMOV UR5, UR7 ;  /* 0x0000000700058c82 */ /* 0x000fe40008000000 */
[----:B------:R-:W-:-:S12]  /*2b00*/  UIMAD UR42, UR5, UR20, UR6 ;  /* 0x00000014052a72a4 */ /* 0x000fd8000f8e0206 */
.L_x_38:
[----:B------:R-:W1:Y:S02]  /*2b10*/  LDCU UR4, c[0x0][0xb30] ;  /* 0x00016600ff0477ac */ /* 0x000e640008000800 */
[----:B-1----:R-:W-:-:S09]  /*2b20*/  UISETP.NE.AND UP0, UPT, UR4, 0x1, UPT ;  /* 0x000000010400788c */ /* 0x002fd2000bf05270 */
[----:B------:R-:W-:Y:S05]  /*2b30*/  BRA.U UP0, `(.L_x_39) ;  /* 0x0000000100447547 */ /* 0x000fea000b800000 */
[----:B------:R-:W1:Y:S01]  /*2b40*/  LDCU.128 UR8, c[0x0][0xb10] ;  /* 0x00016200ff0877ac */ /* 0x000e620008000c00 */
[----:B------:R-:W2:Y:S01]  /*2b50*/  LDCU UR12, c[0x0][0xb0c] ;  /* 0x00016180ff0c77ac */ /* 0x000ea20008000800 */
[----:B------:R-:W3:Y:S01]  /*2b60*/  LDCU UR13, c[0x0][0xb20] ;  /* 0x00016400ff0d77ac */ /* 0x000ee20008000800 */
[----:B-1----:R-:W-:Y:S02]  /*2b70*/  UIMAD.WIDE.U32 UR6, UR42, UR8, URZ ;  /* 0x000000082a0672a5 */ /* 0x002fe4000f8e00ff */
[----:B------:R-:W-:Y:S02]  /*2b80*/  UIMAD.WIDE.U32 UR4, UR38, UR11, URZ ;  /* 0x0000000b260472a5 */ /* 0x000fe4000f8e00ff */
[----:B--2---:R-:W-:Y:S02]  /*2b90*/  UISETP.NE.AND UP2, UPT, UR12, 0x1, UPT ;  /* 0x000000010c00788c */ /* 0x004fe4000bf45270 */
[----:B------:R-:W-:Y:S01]  /*2ba0*/  UISETP.NE.AND UP0, UPT, UR10, 0x1, UPT ;  /* 0x000000010a00788c */ /* 0x000fe2000bf05270 */
[----:B------:R-:W-:-:S02]  /*2bb0*/  UMOV UR6, UR7 ;  /* 0x0000000700067c82 */ /* 0x000fc40008000000 */
[----:B------:R-:W-:Y:S01]  /*2bc0*/  UMOV UR4, UR5 ;  /* 0x0000000500047c82 */ /* 0x000fe20008000000 */
[----:B------:R-:W-:Y:S02]  /*2bd0*/  USHF.R.U32.HI UR6, URZ, UR9, UR6 ;  /* 0x00000009ff067299 */ /* 0x000fe40008011606 */
[----:B---3--:R-:W-:Y:S02]  /*2be0*/  USHF.R.U32.HI UR4, URZ, UR13, UR4 ;  /* 0x0000000dff047299 */ /* 0x008fe40008011604 */
[----:B------:R-:W-:Y:S02]  /*2bf0*/  USEL UR5, UR42, UR6, !UP2 ;  /* 0x000000062a057287 */ /* 0x000fe4000d000000 */
[----:B------:R-:W-:-:S04]  /*2c00*/  USEL UR4, UR38, UR4, !UP0 ;  /* 0x0000000426047287 */ /* 0x000fc8000c000000 */
[----:B------:R-:W-:Y:S02]  /*2c10*/  UIADD3 UR6, UPT, UPT, UR5, -UR4, URZ ;  /* 0x8000000405067290 */ /* 0x000fe4000fffe0ff */
[----:B------:R-:W-:Y:S02]  /*2c20*/  UIADD3 UR4, UPT, UPT, -UR5, UR4, URZ ;  /* 0x0000000405047290 */ /* 0x000fe4000fffe1ff */
[----:B------:R-:W-:Y:S02]  /*2c30*/  UIMAD UR38, UR6, UR10, UR38 ;  /* 0x0000000a062672a4 */ /* 0x000fe4000f8e0226 */
[----:B------:R-:W-:-:S12]  /*2c40*/  UIMAD UR42, UR4, UR12, UR42 ;  /* 0x0000000c042a72a4 */ /* 0x000fd8000f8e022a */
.L_x_39:
[----:B------:R-:W-:Y:S01]  /*2c50*/  R2UR UR5, R91 ;  /* 0x000000005b0572ca */ /* 0x000fe200000e0000 */
[----:B------:R-:W-:Y:S01]  /*2c60*/  UMOV UR30, UR34 ;  /* 0x00000022001e7c82 */ /* 0x000fe20008000000 */
[----:B------:R-:W-:Y:S02]  /*2c70*/  R2UR UR4, R90 ;  /* 0x000000005a0472ca */ /* 0x000fe400000e0000 */
[----:B------:R-:W-:Y:S02]  /*2c80*/  PLOP3.LUT P1, PT, PT, PT, PT, 0x80, 0x8 ;  /* 0x000000000008781c */ /* 0x000fe40003f2f070 */
[----:B------:R-:W-:-:S07]  /*2c90*/  LOP3.LUT R2, R2, 0x1, RZ, 0x3c, !PT ;  /* 0x0000000102027812 */ /* 0x000fce00078e3cff */
[----:B------:R-:W-:Y:S02]  /*2ca0*/  UIADD3 UR46, UPT, UPT, UR42, UR5, URZ ;  /* 0x000000052a2e7290 */ /* 0x000fe4000fffe0ff */
[----:B------:R-:W-:Y:S01]  /*2cb0*/  UIADD3 UR20, UPT, UPT, UR38, UR4, URZ ;  /* 0x0000000426147290 */ /* 0x000fe2000fffe0ff */
[----:B------:R-:W-:Y:S11]  /*2cc0*/  BRA.U UP1, `(.L_x_40) ;  /* 0xffffffed01487547 */ /* 0x000ff6000b83ffff */
[----:B------:R-:W-:Y:S01]  /*2cd0*/  UIADD3 UR31, UPT, UPT, UR31, 0xd0, URZ ;  /* 0x000000d01f1f7890 */ /* 0x000fe2000fffe0ff */
[----:B------:R-:W-:-:S03]  /*2ce0*/  MOV R3, UR23 ;  /* 0x0000001700037c02 */ /* 0x000fc60008000f00 */
[----:B------:R-:W-:Y:S01]  /*2cf0*/  ULEA UR4, UR25, UR31, 0x3 ;  /* 0x0000001f19047291 */ /* 0x000fe2000f8e18ff */
[----:B------:R-:W-:-:S08]  /*2d00*/  SHF.L.U32 R3, R3, 0x1f, RZ ;  /* 0x0000001f03037819 */ /* 0x000fd000000006ff */
[----:B------:R-:W1:Y:S02]  /*2d10*/  SYNCS.PHASECHK.TRANS64.TRYWAIT P0, [UR4], R3 ;  /* 0x00000003ff0075a7 */ /* 0x000e640008001104 */
[----:B-1----:R-:W-:Y:S05]  /*2d20*/  @!P0 BRA `(.L_x_41) ;  /* 0x0000006400188947 */ /* 0x002fea0003800000 */
.L_x_145:
[----:B------:R-:W-:-:S04]  /*2d30*/  UIADD3 UR4, UPT, UPT, UR25, 0x1, URZ ;  /* 0x0000000119047890 */ /* 0x000fc8000fffe0ff */
[----:B------:R-:W-:-:S04]  /*2d40*/  UISETP.NE.AND UP0, UPT, UR4, 0x1a, UPT ;  /* 0x0000001a0400788c */ /* 0x000fc8000bf05270 */
[----:B------:R-:W-:Y:S02]  /*2d50*/  USEL UR5, URZ, 0x1, UP0 ;  /* 0x00000001ff057887 */ /* 0x000fe40008000000 */
[----:B------:R-:W-:Y:S02]  /*2d60*/  USEL UR4, UR4, URZ, UP0 ;  /* 0x000000ff04047287 */ /* 0x000fe40008000000 */
[----:B------:R-:W-:Y:S02]  /*2d70*/  ULOP3.LUT UR6, UR23, UR5, URZ, 0x3c, !UPT ;  /* 0x0000000517067292 */ /* 0x000fe4000f8e3cff */
[----:B------:R-:W-:-:S04]  /*2d80*/  ULEA UR5, UR4, UR31, 0x3 ;  /* 0x0000001f04057291 */ /* 0x000fc8000f8e18ff */
[----:B-1----:R-:W-:-:S04]  /*2d90*/  MOV R3, UR6 ;  /* 0x0000000600037c02 */ /* 0x002fc80008000f00 */
[----:B------:R-:W-:-:S04]  /*2da0*/  SHF.L.U32 R3, R3, 0x1f, RZ ;  /* 0x0000001f03037819 */ /* 0x000fc800000006ff */
[----:B------:R-:W1:Y:S02]  /*2db0*/  SYNCS.PHASECHK.TRANS64.TRYWAIT P0, [UR5], R3 ;  /* 0x00000003ff0075a7 */ /* 0x000e640008001105 */
[----:B-1----:R-:W-:Y:S05]  /*2dc0*/  @!P0 BRA `(.L_x_42) ;  /* 0x0000006400088947 */ /* 0x002fea0003800000 */
.L_x_147:
        /* <DEDUP_REMOVED lines=10> */
.L_x_149:
        /* <DEDUP_REMOVED lines=10> */
.L_x_151:
        /* <DEDUP_REMOVED lines=10> */
.L_x_153:
        /* <DEDUP_REMOVED lines=10> */
.L_x_155:
        /* <DEDUP_REMOVED lines=10> */
.L_x_157:
        /* <DEDUP_REMOVED lines=10> */
.L_x_159:
        /* <DEDUP_REMOVED lines=10> */
.L_x_161:
        /* <DEDUP_REMOVED lines=10> */
.L_x_163:
        /* <DEDUP_REMOVED lines=10> */
.L_x_165:
        /* <DEDUP_REMOVED lines=10> */
.L_x_167:
        /* <DEDUP_REMOVED lines=10> */
.L_x_169:
        /* <DEDUP_REMOVED lines=10> */
.L_x_171:
        /* <DEDUP_REMOVED lines=10> */
.L_x_173:
        /* <DEDUP_REMOVED lines=10> */
.L_x_175:
        /* <DEDUP_REMOVED lines=10> */
.L_x_177:
        /* <DEDUP_REMOVED lines=10> */
.L_x_179:
        /* <DEDUP_REMOVED lines=10> */
.L_x_181:
        /* <DEDUP_REMOVED lines=10> */
.L_x_183:
        /* <DEDUP_REMOVED lines=10> */
.L_x_185:
        /* <DEDUP_REMOVED lines=10> */
.L_x_187:
        /* <DEDUP_REMOVED lines=10> */
.L_x_189:
        /* <DEDUP_REMOVED lines=10> */
.L_x_191:
        /* <DEDUP_REMOVED lines=10> */
.L_x_193:
[----:B------:R-:W-:-:S04]  /*3c30*/  UIADD3 UR4, UPT, UPT, UR4, 0x1, URZ ;  /* 0x0000000104047890 */ /* 0x000fc8000fffe0ff */
[----:B------:R-:W-:-:S04]  /*3c40*/  UISETP.NE.AND UP0, UPT, UR4, 0x1a, UPT ;  /* 0x0000001a0400788c */ /* 0x000fc8000bf05270 */
[----:B------:R-:W-:Y:S02]  /*3c50*/  USEL UR5, URZ, 0x1, UP0 ;  /* 0x00000001ff057887 */ /* 0x000fe40008000000 */
[----:B------:R-:W-:Y:S02]  /*3c60*/  USEL UR4, UR4, URZ, UP0 ;  /* 0x000000ff04047287 */ /* 0x000fe40008000000 */
[----:B------:R-:W-:Y:S02]  /*3c70*/  ULOP3.LUT UR5, UR6, UR5, URZ, 0x3c, !UPT ;  /* 0x0000000506057292 */ /* 0x000fe4000f8e3cff */
[----:B------:R-:W-:-:S04]  /*3c80*/  ULEA UR4, UR4, UR31, 0x3 ;  /* 0x0000001f04047291 */ /* 0x000fc8000f8e18ff */
[----:B------:R-:W-:Y:S02]  /*3c90*/  IMAD.U32 R2, RZ, RZ, UR5 ;  /* 0x00000005ff027e24 */ /* 0x000fe4000f8e00ff */
[----:B-1----:R-:W-:-:S03]  /*3ca0*/  MOV R0, UR4 ;  /* 0x0000000400007c02 */ /* 0x002fc60008000f00 */
[----:B------:R-:W-:-:S07]  /*3cb0*/  SHF.L.U32 R3, R2, 0x1f, RZ ;  /* 0x0000001f02037819 */ /* 0x000fce00000006ff */
.L_x_66:
[----:B-1----:R1:W2:Y:S02]  /*3cc0*/  SYNCS.PHASECHK.TRANS64.TRYWAIT P0, [R0+URZ], R3 ;  /* 0x00000003000075a7 */ /* 0x0022a400080011ff */
[----:B--2---:R-:W-:Y:S05]  /*3cd0*/  @!P0 NANOSLEEP.SYNCS 0x989680 ;  /* 0x009896800000895d */ /* 0x004fea0003900000 */
[----:B------:R-:W2:Y:S02]  /*3ce0*/  @!P0 SYNCS.PHASECHK.TRANS64 P0, [R0+URZ], R3 ;  /* 0x00000003000085a7 */ /* 0x000ea400080010ff */
[----:B--2---:R-:W-:Y:S05]  /*3cf0*/  @P0 EXIT ;  /* 0x000000000000094d */ /* 0x004fea0003800000 */
[----:B------:R-:W-:Y:S05]  /*3d00*/  BRA `(.L_x_66) ;  /* 0xfffffffc00ec7947 */ /* 0x000fea000383ffff */
.L_x_22:
[----:B------:R-:W-:-:S04]  /*3d10*/  UISETP.NE.AND UP0, UPT, UR45, URZ, UPT ;  /* 0x000000ff2d00728c */ /* 0x000fc8000bf05270 */
[----:B------:R-:W-:-:S09]  /*3d20*/  UISETP.NE.OR UP0, UPT, UR18, 0x1, UP0 ;  /* 0x000000011200788c */ /* 0x000fd20008705670 */
[----:B------:R-:W-:Y:S05]  /*3d30*/  BRA.U UP0, `(.L_x_67) ;  /* 0x0000000100b07547 */ /* 0x000fea000b800000 */
[----:B------:R-:W-:Y:S01]  /*3d40*/  UMOV UR4, 0x400 ;  /* 0x0000040000047882 */ /* 0x000fe20000000000 */
[----:B------:R-:W-:Y:S01]  /*3d50*/  HFMA2 R2, -RZ, RZ, 0, 5.9604644775390625e-08 ;  /* 0x00000001ff027431 */ /* 0x000fe200000001ff */
[----:B------:R-:W-:Y:S01]  /*3d60*/  ULEA UR4, UR45, UR4, 0x18 ;  /* 0x000000042d047291 */ /* 0x000fe2000f8ec0ff */
[----:B------:R-:W-:Y:S01]  /*3d70*/  ISETP.GE.U32.AND P0, PT, R3, 0x2, PT ;  /* 0x000000020300780c */ /* 0x000fe20003f06070 */
[----:B------:R-:W-:Y:S02]  /*3d80*/  IMAD.MOV.U32 R8, RZ, RZ, RZ ;  /* 0x000000ffff087224 */ /* 0x000fe400078e00ff */
[----:B------:R-:W-:Y:S02]  /*3d90*/  UIADD3 UR5, UPT, UPT, UR4, 0x1d8, URZ ;  /* 0x000001d804057890 */ /* 0x000fe4000fffe0ff */
[----:B------:R-:W-:Y:S02]  /*3da0*/  UIADD3 UR8, UPT, UPT, UR4, 0x1d0, URZ ;  /* 0x000001d004087890 */ /* 0x000fe4000fffe0ff */
[----:B------:R-:W-:-:S12]  /*3db0*/  UPRMT UR5, URZ, 0x654, UR5 ;  /* 0x00000654ff057896 */ /* 0x000fd80008000005 */
.L_x_70:
[----:B------:R-:W-:Y:S01]  /*3dc0*/  SHF.L.U32 R7, R2, 0x1f, RZ ;  /* 0x0000001f02077819 */ /* 0x000fe200000006ff */
[----:B------:R-:W-:Y:S02]  /*3dd0*/  IMAD.U32 R4, RZ, RZ, UR8 ;  /* 0x00000008ff047e24 */ /* 0x000fe4000f8e00ff */
[----:B------:R-:W-:Y:S01]  /*3de0*/  @!P0 IMAD.MOV.U32 R5, RZ, RZ, 0x10 ;  /* 0x00000010ff058424 */ /* 0x000fe200078e00ff */
[----:B------:R-:W2:Y:S02]  /*3df0*/  SYNCS.PHASECHK.TRANS64.TRYWAIT P1, [UR4+0x1d8], R7 ;  /* 0x0001d807ff0075a7 */ /* 0x000ea40008021104 */
[----:B------:R-:W-:-:S04]  /*3e00*/  PRMT R9, R3, 0x654, R4 ;  /* 0x0000065403097816 */ /* 0x000fc80000000004 */
[----:B------:R-:W-:Y:S01]  /*3e10*/  SEL R0, R9, R0, !P0 ;  /* 0x0000000009007207 */ /* 0x000fe20004000000 */
[----:B--2---:R-:W-:Y:S06]  /*3e20*/  @!P1 BRA `(.L_x_68) ;  /* 0x0000005c00309947 */ /* 0x004fec0003800000 */
.L_x_195:
[----:B------:R-:W-:Y:S01]  /*3e30*/  UIADD3 UR6, UPT, UPT, UR4, 0x210, URZ ;  /* 0x0000021004067890 */ /* 0x000fe2000fffe0ff */
[----:B------:R3:W-:Y:S01]  /*3e40*/  @!P0 SYNCS.ARRIVE.TRANS64.RED RZ, [R0+URZ], R5 ;  /* 0x0000000500ff89a7 */ /* 0x0007e200080004ff */
[----:B------:R-:W-:Y:S01]  /*3e50*/  UIADD3 UR7, UPT, UPT, UR4, 0x1d0, URZ ;  /* 0x000001d004077890 */ /* 0x000fe2000fffe0ff */
[----:B------:R-:W-:-:S08]  /*3e60*/  LOP3.LUT R2, R2, 0x1, RZ, 0x3c, !PT ;  /* 0x0000000102027812 */ /* 0x000fd000078e3cff */
[----:B------:R-:W-:Y:S06]  /*3e70*/  UGETNEXTWORKID.BROADCAST [UR6], [UR7] ;  /* 0x00000000060073ca */ /* 0x000fec0008000100 */
[----:B---3--:R-:W-:-:S04]  /*3e80*/  SHF.L.U32 R5, R8, 0x1f, RZ ;  /* 0x0000001f08057819 */ /* 0x008fc800000006ff */
[----:B------:R-:W3:Y:S02]  /*3e90*/  SYNCS.PHASECHK.TRANS64.TRYWAIT P1, [UR4+0x1d0], R5 ;  /* 0x0001d005ff0075a7 */ /* 0x000ee40008021104 */
[----:B---3--:R-:W-:Y:S05]  /*3ea0*/  @!P1 BRA `(.L_x_69) ;  /* 0x0000005c00289947 */ /* 0x008fea0003800000 */
.L_x_197:
[----:B--2---:R-:W2:Y:S01]  /*3eb0*/  LDS.128 R4, [UR4+0x210] ;  /* 0x00021004ff047984 */ /* 0x004ea20008000c00 */
[----:B------:R-:W-:Y:S01]  /*3ec0*/  LOP3.LUT R8, R8, 0x1, RZ, 0x3c, !PT ;  /* 0x0000000108087812 */ /* 0x000fe200078e3cff */
[----:B------:R-:W-:Y:S01]  /*3ed0*/  @!PT LDS RZ, [RZ] ;  /* 0x00000000fffff984 */ /* 0x000fe20000000800 */
[----:B------:R-:W-:Y:S01]  /*3ee0*/  @!PT LDS RZ, [RZ] ;  /* 0x00000000fffff984 */ /* 0x000fe20000000800 */
[----:B------:R-:W-:Y:S01]  /*3ef0*/  @!PT LDS RZ, [RZ] ;  /* 0x00000000fffff984 */ /* 0x000fe20000000800 */
[----:B------:R-:W-:Y:S01]  /*3f00*/  @!PT LDS RZ, [RZ] ;  /* 0x00000000fffff984 */ /* 0x000fe20000000800 */
[----:B------:R3:W-:Y:S06]  /*3f10*/  MEMBAR.ALL.CTA ;  /* 0x0000000000007992 */ /* 0x0007ec0000008000 */
[----:B---3--:R-:W3:Y:S02]  /*3f20*/  FENCE.VIEW.ASYNC.S ;  /* 0x00000000000073c6 */ /* 0x008ee40000000000 */
[----:B---3--:R-:W-:Y:S01]  /*3f30*/  SYNCS.ARRIVE.TRANS64.RED.A1T0 RZ, [UR5], RZ ;  /* 0x000000ffffff79a7 */ /* 0x008fe20008100405 */
[----:B--2---:R-:W-:-:S13]  /*3f40*/  LOP3.LUT P1, RZ, R6, 0x1, RZ, 0xc0, !PT ;  /* 0x0000000106ff7812 */ /* 0x004fda000782c0ff */
[----:B------:R-:W-:Y:S05]  /*3f50*/  @P1 BRA `(.L_x_70) ;  /* 0xfffffffc00981947 */ /* 0x000fea000383ffff */
[----:B------:R-:W-:-:S04]  /*3f60*/  SHF.L.U32 R0, R2, 0x1f, RZ ;  /* 0x0000001f02007819 */ /* 0x000fc800000006ff */
[----:B------:R-:W2:Y:S02]  /*3f70*/  SYNCS.PHASECHK.TRANS64 P0, [UR4+0x1d8], R0 ;  /* 0x0001d800ff0075a7 */ /* 0x000ea40008001004 */
[----:B-12---:R-:W-:Y:S05]  /*3f80*/  @P0 EXIT ;  /* 0x000000000000094d */ /* 0x006fea0003800000 */
[----:B------:R-:W-:-:S07]  /*3f90*/  MOV R0, UR4 ;  /* 0x0000000400007c02 */ /* 0x000fce0008000f00 */
.L_x_71:
[----:B-1----:R-:W-:-:S04]  /*3fa0*/  SHF.L.U32 R3, R2, 0x1f, RZ ;  /* 0x0000001f02037819 */ /* 0x002fc800000006ff */
[----:B------:R1:W2:Y:S03]  /*3fb0*/  SYNCS.PHASECHK.TRANS64.TRYWAIT P0, [R0+URZ+0x1d8], R3 ;  /* 0x0001d803000075a7 */ /* 0x0002a600080011ff */
[----:B--2---:R-:W-:Y:S05]  /*3fc0*/  @!P0 NANOSLEEP.SYNCS 0x989680 ;  /* 0x009896800000895d */ /* 0x004fea0003900000 */
[----:B------:R-:W2:Y:S02]  /*3fd0*/  @!P0 SYNCS.PHASECHK.TRANS64 P0, [R0+URZ+0x1d8], R3 ;  /* 0x0001d803000085a7 */ /* 0x000ea400080010ff */
[----:B--2---:R-:W-:Y:S05]  /*3fe0*/  @P0 EXIT ;  /* 0x000000000000094d */ /* 0x004fea0003800000 */
[----:B------:R-:W-:Y:S05]  /*3ff0*/  BRA `(.L_x_71) ;  /* 0xfffffffc00e87947 */ /* 0x000fea000383ffff */
.L_x_67:
[----:B------:R-:W-:Y:S05]  /*4000*/  BRA.U UP4, `(.L_x_72) ;  /* 0x0000001104607547 */ /* 0x000fea000b800000 */
[----:B------:R-:W-:Y:S01]  /*4010*/  UMOV UR5, 0x40 ;  /* 0x0000004000057882 */ /* 0x000fe20000000000 */
[----:B------:R-:W-:Y:S01]  /*4020*/  NOP ;  /* 0x0000000000007918 */ /* 0x000fe20000000000 */
[----:B------:R-:W-:Y:S01]  /*4030*/  ULEA UR5, UR45, UR5, 0x18 ;  /* 0x000000052d057291 */ /* 0x000fe2000f8ec0ff */
[----:B------:R-:W-:Y:S02]  /*4040*/  UMOV UR6, 0x400 ;  /* 0x0000040000067882 */ /* 0x000fe40000000000 */
[----:B------:R-:W-:-:S06]  /*4050*/  ULEA UR6, UR45, UR6, 0x18 ;  /* 0x000000062d067291 */ /* 0x000fcc000f8ec0ff */
[----:B------:R-:W2:Y:S02]  /*4060*/  LDS.U8 R3, [UR5+0x1c] ;  /* 0x00001c05ff037984 */ /* 0x000ea40008000000 */
[----:B--2---:R-:W-:-:S13]  /*4070*/  ISETP.NE.AND P0, PT, R3, RZ, PT ;  /* 0x000000ff0300720c */ /* 0x004fda0003f05270 */
[----:B------:R-:W-:Y:S05]  /*4080*/  @P0 BRA `(.L_x_73) ;  /* 0x0000000400080947 */ /* 0x000fea0003800000 */
[----:B------:R-:W-:Y:S02]  /*4090*/  UISETP.NE.U32.AND UP1, UPT, UR31, 0x1, UPT ;  /* 0x000000011f00788c */ /* 0x000fe4000bf25070 */
[----:B------:R-:W-:-:S07]  /*40a0*/  UIADD3 UR7, UPT, UPT, UR5, 0x8, URZ ;  /* 0x0000000805077890 */ /* 0x000fce000fffe0ff */
[----:B------:R-:W-:Y:S05]  /*40b0*/  BRA.U !UP1, `(.L_x_74) ;  /* 0x00000001099c7547 */ /* 0x000fea000b800000 */
[----:B------:R-:W-:Y:S01]  /*40c0*/  ELECT P0, URZ, PT ;  /* 0x0000000000ff782f */ /* 0x000fe20003800000 */
[----:B------:R-:W-:-:S12]  /*40d0*/  BSSY B0, `(.L_x_74) ;  /* 0x0000025000007945 */ /* 0x000fd80003800000 */
[----:B------:R-:W-:Y:S05]  /*40e0*/  @!P0 BRA `(.L_x_75) ;  /* 0x00000000008c8947 */ /* 0x000fea0003800000 */
[----:B------:R-:W-:-:S05]  /*40f0*/  UMOV UR4, 0x10 ;  /* 0x0000001000047882 */ /* 0x000fca0000000000 */
[----:B------:R-:W-:Y:S04]  /*4100*/  DEPBAR.LE SB2, 0x36 ;  /* 0x0000ad800000791a */ /* 0x000fe80000000000 */
[----:B------:R-:W2:Y:S02]  /*4110*/  UTCATOMSWS.2CTA.FIND_AND_SET.ALIGN UP0, UR4, UR4 ;  /* 0x00000004000475e3 */ /* 0x000ea40008200800 */
[----:B--2---:R-:W-:Y:S01]  /*4120*/  MOV R10, UR4 ;  /* 0x00000004000a7c02 */ /* 0x004fe20008000f00 */
[----:B------:R-:W-:Y:S06]  /*4130*/  BRA.U UP0, `(.L_x_76) ;  /* 0x0000000100187547 */ /* 0x000fec000b800000 */
.L_x_77:
[----:B------:R-:W-:Y:S05]  /*4140*/  NANOSLEEP 0x64 ;  /* 0x000000640000795d */ /* 0x000fea0003800000 */
[----:B------:R-:W-:-:S05]  /*4150*/  UMOV UR4, 0x10 ;  /* 0x0000001000047882 */ /* 0x000fca0000000000 */
[----:B------:R-:W-:Y:S04]  /*4160*/  DEPBAR.LE SB2, 0x36 ;  /* 0x0000ad800000791a */ /* 0x000fe80000000000 */
[----:B------:R-:W2:Y:S02]  /*4170*/  UTCATOMSWS.2CTA.FIND_AND_SET.ALIGN UP0, UR4, UR4 ;  /* 0x00000004000475e3 */ /* 0x000ea40008200800 */
[----:B--2---:R-:W-:Y:S01]  /*4180*/  MOV R10, UR4 ;  /* 0x00000004000a7c02 */ /* 0x004fe20008000f00 */
[----:B------:R-:W-:Y:S05]  /*4190*/  BRA.U !UP0, `(.L_x_77) ;  /* 0xfffffffd08e87547 */ /* 0x000fea000b83ffff */
.L_x_76:
[----:B------:R-:W2:Y:S01]  /*41a0*/  LDS R6, [UR5+0x10] ;  /* 0x00001005ff067984 */ /* 0x000ea20008000800 */
[----:B------:R-:W-:Y:S01]  /*41b0*/  IMAD.U32 R3, RZ, RZ, UR6 ;  /* 0x00000006ff037e24 */ /* 0x000fe2000f8e00ff */
[----:B------:R-:W-:-:S03]  /*41c0*/  MOV R4, UR30 ;  /* 0x0000001e00047c02 */ /* 0x000fc60008000f00 */
[----:B------:R-:W-:Y:S01]  /*41d0*/  VIADD R3, R3, 0x220 ;  /* 0x0000022003037836 */ /* 0x000fe20000000000 */
[----:B--2---:R-:W-:-:S04]  /*41e0*/  SHF.L.U32 R6, R6, 0x1f, RZ ;  /* 0x0000001f06067819 */ /* 0x004fc800000006ff */
[----:B------:R-:W2:Y:S02]  /*41f0*/  SYNCS.PHASECHK.TRANS64.TRYWAIT P0, [UR5+0x8], R6 ;  /* 0x00000806ff0075a7 */ /* 0x000ea40008001105 */
[----:B--2---:R-:W-:Y:S05]  /*4200*/  @P0 BRA `(.L_x_78) ;  /* 0x0000000000080947 */ /* 0x004fea0003800000 */
[----:B------:R-:W2:Y:S02]  /*4210*/  SYNCS.PHASECHK.TRANS64.TRYWAIT P0, [UR5+0x8], R6 ;  /* 0x00000806ff0075a7 */ /* 0x000ea40008001105 */
[----:B--2---:R-:W-:Y:S05]  /*4220*/  @!P0 BRA `(.L_x_79) ;  /* 0x0000005800608947 */ /* 0x004fea0003800000 */
.L_x_78:
[----:B------:R-:W-:Y:S01]  /*4230*/  PRMT R4, R4, 0x654, R3 ;  /* 0x0000065404047816 */ /* 0x000fe20000000003 */
[----:B------:R-:W-:Y:S01]  /*4240*/  HFMA2 R3, -RZ, RZ, 0, 5.9604644775390625e-08 ;  /* 0x00000001ff037431 */ /* 0x000fe200000001ff */
[----:B------:R-:W-:Y:S01]  /*4250*/  UPRMT UR4, UR30, 0x654, UR7 ;  /* 0x000006541e047896 */ /* 0x000fe20008000007 */
[----:B------:R-:W-:Y:S02]  /*4260*/  IMAD.MOV.U32 R7, RZ, RZ, 0xffff ;  /* 0x0000ffffff077424 */ /* 0x000fe400078e00ff */
[----:B--2---:R-:W-:Y:S02]  /*4270*/  IMAD.MOV.U32 R6, RZ, RZ, 0x4 ;  /* 0x00000004ff067424 */ /* 0x004fe400078e00ff */
[----:B------:R-:W-:Y:S01]  /*4280*/  IMAD.SHL.U32 R9, R10, 0x20, RZ ;  /* 0x000000200a097824 */ /* 0x000fe200078e00ff */
[----:B------:R-:W-:Y:S02]  /*4290*/  MOV R5, UR4 ;  /* 0x0000000400057c02 */ /* 0x000fe40008000f00 */
[-C--:B------:R-:W-:Y:S01]  /*42a0*/  SHF.L.U32 R8, R7, R10.reuse, RZ ;  /* 0x0000000a07087219 */ /* 0x080fe200000006ff */
[----:B------:R2:W-:Y:S01]  /*42b0*/  SYNCS.ARRIVE.TRANS64.RED RZ, [UR4], R6 ;  /* 0x00000006ffff79a7 */ /* 0x0005e20008000404 */
[----:B------:R-:W-:Y:S01]  /*42c0*/  SHF.L.U32 R7, R3, R10, RZ ;  /* 0x0000000a03077219 */ /* 0x000fe200000006ff */
[----:B------:R2:W-:Y:S04]  /*42d0*/  STS [UR6+0x220], R9 ;  /* 0x00022009ff007988 */ /* 0x0005e80008000806 */
[----:B------:R2:W-:Y:S04]  /*42e0*/  STAS [R4.64], R10 ;  /* 0x0000000a04007dbd */ /* 0x0005e8000c0008ff */
[----:B------:R2:W-:Y:S04]  /*42f0*/  ATOMS.OR RZ, [UR5+0x14], R8 ;  /* 0x00001408ffff798c */ /* 0x0005e8000b000005 */
[----:B------:R2:W-:Y:S04]  /*4300*/  ATOMS.OR RZ, [UR5+0x18], R7 ;  /* 0x00001807ffff798c */ /* 0x0005e8000b000005 */
[----:B------:R2:W-:Y:S02]  /*4310*/  ATOMS.XOR RZ, [UR5+0x10], R3 ;  /* 0x00001003ffff798c */ /* 0x0005e4000b800005 */
.L_x_75:
[----:B-1----:R-:W-:Y:S05]  /*4320*/  BSYNC B0 ;  /* 0x0000000000007941 */ /* 0x002fea0003800000 */
.L_x_74:
[----:B------:R-:W-:Y:S05]  /*4330*/  BRA.U UP1, `(.L_x_80) ;  /* 0x00000001016c7547 */ /* 0x000fea000b800000 */
[----:B------:R-:W-:-:S03]  /*4340*/  UMOV UR4, 0xffffffff ;  /* 0xffffffff00047882 */ /* 0x000fc60000000000 */
[----:B------:R-:W-:Y:S05]  /*4350*/  BRA.DIV UR4, `(.L_x_81) ;  /* 0x0000005a042c7947 */ /* 0x000fea000b800000 */
[----:B------:R-:W-:-:S13]  /*4360*/  ELECT P6, URZ, PT ;  /* 0x0000000000ff782f */ /* 0x000fda00038c0000 */
.L_x_200:
[----:B------:R-:W-:Y:S05]  /*4370*/  @!P6 BRA `(.L_x_80) ;  /* 0x00000000005ce947 */ /* 0x000fea0003800000 */
[----:B--2---:R-:W2:Y:S02]  /*4380*/  LDS R4, [UR5+0x10] ;  /* 0x00001005ff047984 */ /* 0x004ea40008000800 */
[----:B--2---:R-:W-:-:S04]  /*4390*/  SHF.L.U32 R4, R4, 0x1f, RZ ;  /* 0x0000001f04047819 */ /* 0x004fc800000006ff */
[----:B------:R-:W2:Y:S02]  /*43a0*/  SYNCS.PHASECHK.TRANS64.TRYWAIT P0, [UR5+0x8], R4 ;  /* 0x00000804ff0075a7 */ /* 0x000ea40008001105 */
[----:B--2---:R-:W-:Y:S05]  /*43b0*/  @P0 BRA `(.L_x_82) ;  /* 0x0000000000080947 */ /* 0x004fea0003800000 */
[----:B------:R-:W2:Y:S02]  /*43c0*/  SYNCS.PHASECHK.TRANS64.TRYWAIT P0, [UR5+0x8], R4 ;  /* 0x00000804ff0075a7 */ /* 0x000ea40008001105 */
[----:B--2---:R-:W-:Y:S05]  /*43d0*/  @!P0 BRA `(.L_x_83) ;  /* 0x00000058002c8947 */ /* 0x004fea0003800000 */
.L_x_82:
[----:B------:R-:W3:Y:S01]  /*43e0*/  LDS R6, [UR6+0x220] ;  /* 0x00022006ff067984 */ /* 0x000ee20008000800 */
[----:B--2---:R-:W-:Y:S02]  /*43f0*/  HFMA2 R3, -RZ, RZ, 0, 5.9604644775390625e-08 ;  /* 0x00000001ff037431 */ /* 0x004fe400000001ff */
[----:B------:R-:W-:Y:S01]  /*4400*/  IMAD.MOV.U32 R4, RZ, RZ, 0xffff ;  /* 0x0000ffffff047424 */ /* 0x000fe200078e00ff */
[----:B------:R-:W-:Y:S01]  /*4410*/  UPRMT UR4, UR30, 0x654, UR7 ;  /* 0x000006541e047896 */ /* 0x000fe20008000007 */
[----:B---3--:R-:W-:-:S03]  /*4420*/  IMAD.SHL.U32 R5, R6, 0x20, RZ ;  /* 0x0000002006057824 */ /* 0x008fc600078e00ff */
[-C--:B------:R-:W-:Y:S02]  /*4430*/  SHF.L.U32 R4, R4, R6.reuse, RZ ;  /* 0x0000000604047219 */ /* 0x080fe400000006ff */
[----:B------:R-:W-:Y:S01]  /*4440*/  SHF.L.U32 R6, R3, R6, RZ ;  /* 0x0000000603067219 */ /* 0x000fe200000006ff */
[----:B------:R3:W-:Y:S04]  /*4450*/  STS [UR6+0x220], R5 ;  /* 0x00022005ff007988 */ /* 0x0007e80008000806 */
[----:B------:R3:W-:Y:S04]  /*4460*/  ATOMS.OR RZ, [UR5+0x14], R4 ;  /* 0x00001404ffff798c */ /* 0x0007e8000b000005 */
[----:B------:R3:W-:Y:S01]  /*4470*/  ATOMS.OR RZ, [UR5+0x18], R6 ;  /* 0x00001806ffff798c */ /* 0x0007e2000b000005 */
[----:B------:R-:W-:Y:S03]  /*4480*/  SYNCS.ARRIVE.TRANS64.RED.A1T0 RZ, [UR4], RZ ;  /* 0x000000ffffff79a7 */ /* 0x000fe60008100404 */
[----:B------:R3:W-:Y:S01]  /*4490*/  ATOMS.XOR RZ, [UR5+0x10], R3 ;  /* 0x00001003ffff798c */ /* 0x0007e2000b800005 */
[----:B------:R-:W-:Y:S05]  /*44a0*/  BRA `(.L_x_80) ;  /* 0x0000000000107947 */ /* 0x000fea0003800000 */
.L_x_73:
[----:B------:R-:W-:Y:S02]  /*44b0*/  MOV R3, 0xffffffff ;  /* 0xffffffff00037802 */ /* 0x000fe40000000f00 */
[----:B------:R-:W-:-:S03]  /*44c0*/  MOV R4, 0x44f0 ;  /* 0x000044f000047802 */ /* 0x000fc60000000f00 */
[----:B------:R2:W-:Y:S04]  /*44d0*/  STS [UR6+0x220], R3 ;  /* 0x00022003ff007988 */ /* 0x0005e80008000806 */
[----:B-12--5:R-:W-:Y:S05]  /*44e0*/  CALL.REL.NOINC `($__internal_1_$__cuda_sm10x_tcgen05_guardrail_trap_phase_invalid_during_alloc) ;  /* 0x0000005c00507944 */ /* 0x026fea0003c00000 */
.L_x_80:
[----:B------:R-:W-:Y:S05]  /*44f0*/  WARPSYNC.ALL ;  /* 0x0000000000007948 */ /* 0x000fea0003800000 */
[----:B------:R-:W4:Y:S01]  /*4500*/  S2UR UR17, SR_CgaCtaId ;  /* 0x00000000001179c3 */ /* 0x000f220000008800 */
[----:B------:R-:W-:Y:S01]  /*4510*/  UMOV UR4, 0x400 ;  /* 0x0000040000047882 */ /* 0x000fe20000000000 */
[----:B------:R-:W-:-:S06]  /*4520*/  NOP ;  /* 0x0000000000007918 */ /* 0x000fcc0000000000 */
[----:B------:R-:W-:Y:S06]  /*4530*/  BAR.ARV 0x6, 0xa0 ;  /* 0x0182800000007b1d */ /* 0x000fec0000002000 */
[----:B------:R-:W1:Y:S01]  /*4540*/  LDCU.64 UR6, c[0x0][0x388] ;  /* 0x00007100ff0677ac */ /* 0x000e620008000a00 */
[----:B------:R-:W-:Y:S01]  /*4550*/  LOP3.LUT R2, R2, 0xffff, RZ, 0xc0, !PT ;  /* 0x0000ffff02027812 */ /* 0x000fe200078ec0ff */
[----:B--2---:R-:W-:Y:S01]  /*4560*/  IMAD.MOV.U32 R8, RZ, RZ, 0x1 ;  /* 0x00000001ff087424 */ /* 0x004fe200078e00ff */
[----:B------:R-:W-:Y:S01]  /*4570*/  LOP3.LUT R0, R0, 0xffff, RZ, 0xc0, !PT ;  /* 0x0000ffff00007812 */ /* 0x000fe200078ec0ff */
[----:B------:R-:W-:Y:S01]  /*4580*/  UMOV UR21, URZ ;  /* 0x000000ff00157c82 */ /* 0x000fe20008000000 */
[----:B------:R-:W-:Y:S01]  /*4590*/  R2UR UR18, R2 ;  /* 0x00000000021272ca */ /* 0x000fe200000e0000 */
[----:B------:R-:W-:Y:S01]  /*45a0*/  IMAD.MOV.U32 R2, RZ, RZ, RZ ;  /* 0x000000ffff027224 */ /* 0x000fe200078e00ff */
[----:B------:R-:W-:Y:S01]  /*45b0*/  R2UR UR23, R0 ;  /* 0x00000000001772ca */ /* 0x000fe200000e0000 */
[----:B------:R-:W-:Y:S01]  /*45c0*/  IMAD.MOV.U32 R0, RZ, RZ, RZ ;  /* 0x000000ffff007224 */ /* 0x000fe200078e00ff */
[----:B------:R-:W-:-:S02]  /*45d0*/  UISETP.NE.AND UP3, UPT, UR31, URZ, UPT ;  /* 0x000000ff1f00728c */ /* 0x000fc4000bf65270 */
[----:B----4-:R-:W-:Y:S01]  /*45e0*/  ULEA UR17, UR17, UR4, 0x18 ;  /* 0x0000000411117291 */ /* 0x010fe2000f8ec0ff */
[----:B------:R-:W-:Y:S01]  /*45f0*/  UMOV UR16, URZ ;  /* 0x000000ff00107c82 */ /* 0x000fe20008000000 */
[----:B------:R-:W-:Y:S02]  /*4600*/  UMOV UR26, 0x0 ;  /* 0x00000000001a7882 */ /* 0x000fe40000000000 */
[----:B------:R-:W-:Y:S01]  /*4610*/  UIADD3 UR29, UPT, UPT, UR17, 0x1d8, URZ ;  /* 0x000001d8111d7890 */ /* 0x000fe2000fffe0ff */
[----:B------:R-:W-:Y:S01]  /*4620*/  UMOV UR27, 0x8200010 ;  /* 0x08200010001b7882 */ /* 0x000fe20000000000 */
[----:B-1----:R-:W-:-:S03]  /*4630*/  UIADD3 UR4, UPT, UPT, UR6, 0x3f, URZ ;  /* 0x0000003f06047890 */ /* 0x002fc6000fffe0ff */
[----:B---3--:R-:W1:Y:S01]  /*4640*/  LDS R3, [UR17+0x220] ;  /* 0x00022011ff037984 */ /* 0x008e620008000800 */
[----:B------:R-:W2:Y:S01]  /*4650*/  LDCU UR6, c[0x0][0x390] ;  /* 0x00007200ff0677ac */ /* 0x000ea20008000800 */
[----:B------:R-:W-:Y:S02]  /*4660*/  USHF.R.S32.HI UR5, URZ, 0x1f, UR4 ;  /* 0x0000001fff057899 */ /* 0x000fe40008011404 */
[----:B------:R-:W-:Y:S02]  /*4670*/  UPRMT UR29, URZ, 0x654, UR29 ;  /* 0x00000654ff1d7896 */ /* 0x000fe4000800001d */
[----:B------:R-:W-:Y:S02]  /*4680*/  ULEA.HI UR4, UR5, UR4, URZ, 0x6 ;  /* 0x0000000405047291 */ /* 0x000fe4000f8f30ff */
[----:B------:R-:W-:Y:S02]  /*4690*/  UIADD3 UR5, UPT, UPT, UR17, 0x4400, URZ ;  /* 0x0000440011057890 */ /* 0x000fe4000fffe0ff */
[----:B------:R-:W-:-:S02]  /*46a0*/  USHF.R.S32.HI UR4, URZ, 0x6, UR4 ;  /* 0x00000006ff047899 */ /* 0x000fc40008011404 */
[----:B------:R-:W-:Y:S02]  /*46b0*/  USHF.R.U32.HI UR5, URZ, 0x4, UR5 ;  /* 0x00000004ff057899 */ /* 0x000fe40008011605 */
[----:B------:R-:W-:Y:S02]  /*46c0*/  UIMAD UR7, UR4, UR7, URZ ;  /* 0x00000007040772a4 */ /* 0x000fe4000f8e02ff */
[----:B------:R-:W-:Y:S02]  /*46d0*/  UIADD3 UR4, UPT, UPT, UR17, 0x1e400, URZ ;  /* 0x0001e40011047890 */ /* 0x000fe4000fffe0ff */
[----:B------:R-:W-:Y:S02]  /*46e0*/  ULOP3.LUT UR5, UR5, 0x3fff, URZ, 0xc0, !UPT ;  /* 0x00003fff05057892 */ /* 0x000fe4000f8ec0ff */
[----:B------:R-:W-:Y:S02]  /*46f0*/  USHF.R.U32.HI UR4, URZ, 0x4, UR4 ;  /* 0x00000004ff047899 */ /* 0x000fe40008011604 */
[----:B------:R-:W-:-:S02]  /*4700*/  ULOP3.LUT UR19, UR5, 0x10000, URZ, 0xfc, !UPT ;  /* 0x0001000005137892 */ /* 0x000fc4000f8efcff */
[----:B------:R-:W-:Y:S02]  /*4710*/  ULOP3.LUT UR20, UR4, 0x3fff, URZ, 0xc0, !UPT ;  /* 0x00003fff04147892 */ /* 0x000fe4000f8ec0ff */
[----:B--2---:R-:W-:Y:S02]  /*4720*/  UIMAD UR4, UR7, UR6, URZ ;  /* 0x00000006070472a4 */ /* 0x004fe4000f8e02ff */
[----:B------:R-:W-:Y:S02]  /*4730*/  ULOP3.LUT UR20, UR20, 0x10000, URZ, 0xfc, !UPT ;  /* 0x0001000014147892 */ /* 0x000fe4000f8efcff */
[----:B------:R-:W-:Y:S02]  /*4740*/  UIADD3 UR28, UPT, UPT, UR4, -0x1, URZ ;  /* 0xffffffff041c7890 */ /* 0x000fe4000fffe0ff */
[----:B------:R-:W-:Y:S01]  /*4750*/  UISETP.GE.AND UP4, UPT, UR4, 0x1, UPT ;  /* 0x000000010400788c */ /* 0x000fe2000bf86270 */
[----:B------:R-:W-:Y:S01]  /*4760*/  UMOV UR24, 0x0 ;  /* 0x0000000000187882 */ /* 0x000fe20000000000 */
[----:B------:R-:W-:Y:S01]  /*4770*/  UMOV UR25, 0x8200010 ;  /* 0x0820001000197882 */ /* 0x000fe20000000000 */
[C---:B-1----:R-:W-:Y:S01]  /*4780*/  VIADD R5, R3.reuse, 0x40 ;  /* 0x0000004003057836 */ /* 0x042fe20000000000 */
[----:B------:R-:W-:-:S04]  /*4790*/  LOP3.LUT R4, R3, 0xffff, RZ, 0xc0, !PT ;  /* 0x0000ffff03047812 */ /* 0x000fc800078ec0ff */
[----:B------:R-:W-:-:S05]  /*47a0*/  LOP3.LUT R5, R5, 0xffff, RZ, 0xc0, !PT ;  /* 0x0000ffff05057812 */ /* 0x000fca00078ec0ff */
[----:B------:R1:W-:Y:S02]  /*47b0*/  STL.64 [R1], R4 ;  /* 0x0000000401007387 */ /* 0x0003e40000100a00 */
.L_x_92:
[----:B-1----:R-:W-:-:S04]  /*47c0*/  SHF.L.U32 R5, R2, 0x1f, RZ ;  /* 0x0000001f02057819 */ /* 0x002fc800000006ff */
[----:B------:R-:W1:Y:S02]  /*47d0*/  SYNCS.PHASECHK.TRANS64.TRYWAIT P0, [UR17+0x1d0], R5 ;  /* 0x0001d005ff0075a7 */ /* 0x000e640008001111 */
[----:B-1-34-:R-:W-:Y:S05]  /*47e0*/  @!P0 BRA `(.L_x_84) ;  /* 0x0000005400408947 */ /* 0x01afea0003800000 */
.L_x_202:
[----:B-1----:R-:W1:Y:S01]  /*47f0*/  LDS.128 R4, [UR17+0x210] ;  /* 0x00021011ff047984 */ /* 0x002e620008000c00 */
[----:B------:R-:W-:Y:S01]  /*4800*/  ULEA UR22, UR21, UR17, 0x3 ;  /* 0x0000001115167291 */ /* 0x000fe2000f8e18ff */
[----:B------:R-:W-:Y:S01]  /*4810*/  @!PT LDS RZ, [RZ] ;  /* 0x00000000fffff984 */ /* 0x000fe20000000800 */
[----:B------:R-:W-:Y:S01]  /*4820*/  @!PT LDS RZ, [RZ] ;  /* 0x00000000fffff984 */ /* 0x000fe20000000800 */
[----:B------:R-:W-:Y:S01]  /*4830*/  @!PT LDS RZ, [RZ] ;  /* 0x00000000fffff984 */ /* 0x000fe20000000800 */
[----:B------:R-:W-:Y:S01]  /*4840*/  @!PT LDS RZ, [RZ] ;  /* 0x00000000fffff984 */ /* 0x000fe20000000800 */
[----:B------:R2:W-:Y:S06]  /*4850*/  MEMBAR.ALL.CTA ;  /* 0x0000000000007992 */ /* 0x0005ec0000008000 */
[----:B--2---:R-:W2:Y:S02]  /*4860*/  FENCE.VIEW.ASYNC.S ;  /* 0x00000000000073c6 */ /* 0x004ea40000000000 */
[----:B--2---:R-:W-:Y:S01]  /*4870*/  SYNCS.ARRIVE.TRANS64.RED.A1T0 RZ, [UR29], RZ ;  /* 0x000000ffffff79a7 */ /* 0x004fe2000810041d */
[----:B-1----:R-:W-:Y:S01]  /*4880*/  LOP3.LUT P2, RZ, R6, 0x1, RZ, 0xc0, !PT ;  /* 0x0000000106ff7812 */ /* 0x002fe2000784c0ff */
[----:B------:R-:W-:-:S12]  /*4890*/  BRA.U UP3, `(.L_x_85) ;  /* 0x00000001030c7547 */ /* 0x000fd8000b800000 */
[----:B------:R-:W-:-:S04]  /*48a0*/  SHF.L.U32 R5, R8, 0x1f, RZ ;  /* 0x0000001f08057819 */ /* 0x000fc800000006ff */
[----:B------:R-:W1:Y:S02]  /*48b0*/  SYNCS.PHASECHK.TRANS64.TRYWAIT P0, [UR22+0x1f0], R5 ;  /* 0x0001f005ff0075a7 */ /* 0x000e640008001116 */
[----:B-1----:R-:W-:Y:S05]  /*48c0*/  @!P0 BRA `(.L_x_86) ;  /* 0x0000005400208947 */ /* 0x002fea0003800000 */
.L_x_85:
[----:B------:R-:W-:Y:S05]  /*48d0*/  BRA.U UP3, `(.L_x_87) ;  /* 0x0000000103d47547 */ /* 0x000fea000b800000 */
[----:B------:R-:W-:Y:S05]  /*48e0*/  BRA.U !UP4, `(.L_x_88) ;  /* 0x000000010cc47547 */ /* 0x000fea000b800000 */
[----:B------:R-:W-:Y:S01]  /*48f0*/  ULEA UR4, UR21, UR43, 0x2 ;  /* 0x0000002b15047291 */ /* 0x000fe2000f8e10ff */
[----:B-1----:R-:W-:-:S08]  /*4900*/  SHF.L.U32 R4, R0, 0x1f, RZ ;  /* 0x0000001f00047819 */ /* 0x002fd000000006ff */
[----:B------:R-:W5:Y:S01]  /*4910*/  LDL R5, [UR4] ;  /* 0x00000004ff057983 */ /* 0x000f620008100800 */
[----:B------:R-:W-:Y:S02]  /*4920*/  ULEA UR4, UR16, UR17, 0x3 ;  /* 0x0000001110047291 */ /* 0x000fe4000f8e18ff */
[----:B------:R-:W-:Y:S01]  /*4930*/  UPLOP3.LUT UP2, UPT, UPT, UPT, UPT, 0x40, 0x4 ;  /* 0x000000000004789c */ /* 0x000fe20003f4e870 */
[----:B------:R-:W-:Y:S01]  /*4940*/  UMOV UR15, UR28 ;  /* 0x0000001c000f7c82 */ /* 0x000fe20008000000 */
[----:B------:R-:W-:-:S05]  /*4950*/  UMOV UR5, UR16 ;  /* 0x0000001000057c82 */ /* 0x000fca0008000000 */
[----:B------:R1:W2:Y:S04]  /*4960*/  SYNCS.PHASECHK.TRANS64.TRYWAIT P1, [UR4], R4 ;  /* 0x00000004ff0075a7 */ /* 0x0002a80008021104 */
.L_x_91:
[----:B---3--:R-:W-:Y:S01]  /*4970*/  ULEA UR10, UR5, UR17, 0x3 ;  /* 0x00000011050a7291 */ /* 0x008fe2000f8e18ff */
[----:B--2-4-:R-:W-:Y:S11]  /*4980*/  @P1 BRA `(.L_x_89) ;  /* 0x00000000000c1947 */ /* 0x014ff60003800000 */
[----:B------:R-:W-:Y:S04]  /*4990*/  SHF.L.U32 R7, R0, 0x1f, RZ ;  /* 0x0000001f00077819 */ /* 0x000fe800000006ff */
[----:B------:R-:W2:Y:S02]  /*49a0*/  SYNCS.PHASECHK.TRANS64.TRYWAIT P0, [UR10], R7 ;  /* 0x00000007ff0075a7 */ /* 0x000ea4000800110a */
[----:B--2---:R-:W-:Y:S05]  /*49b0*/  @!P0 BRA `(.L_x_90) ;  /* 0x0000005000fc8947 */ /* 0x004fea0003800000 */
.L_x_89:
[----:B------:R-:W-:Y:S01]  /*49c0*/  UISETP.NE.AND UP0, UPT, UR15, URZ, UPT ;  /* 0x000000ff0f00728c */ /* 0x000fe2000bf05270 */
[----:B------:R-:W-:Y:S01]  /*49d0*/  PLOP3.LUT P1, PT, PT, PT, PT, 0x80, 0x8 ;  /* 0x000000000008781c */ /* 0x000fe20003f2f070 */
[----:B------:R-:W-:Y:S02]  /*49e0*/  UIADD3 UR4, UPT, UPT, UR5, 0x1, URZ ;  /* 0x0000000105047890 */ /* 0x000fe4000fffe0ff */
[----:B------:R-:W-:Y:S02]  /*49f0*/  ULEA UR8, UR5, UR20, 0x8 ;  /* 0x0000001405087291 */ /* 0x000fe4000f8e40ff */
[----:B------:R-:W-:Y:S01]  /*4a00*/  UISETP.NE.AND UP1, UPT, UR4, 0x1a, UPT ;  /* 0x0000001a0400788c */ /* 0x000fe2000bf25270 */
[----:B------:R-:W-:Y:S01]  /*4a10*/  PLOP3.LUT P0, PT, PT, PT, UP0, 0x80, 0x8 ;  /* 0x000000000008781c */ /* 0x000fe20003f0f008 */
[----:B------:R-:W-:Y:S02]  /*4a20*/  UIADD3 UR12, UPT, UPT, UR8, 0x2, URZ ;  /* 0x00000002080c7890 */ /* 0x000fe4000fffe0ff */
[----:B------:R-:W-:Y:S02]  /*4a30*/  USEL UR6, URZ, 0x1, UP1 ;  /* 0x00000001ff067887 */ /* 0x000fe40008800000 */
[----:B------:R-:W-:Y:S02]  /*4a40*/  USEL UR16, UR4, URZ, UP1 ;  /* 0x000000ff04107287 */ /* 0x000fe40008800000 */
[----:B------:R-:W-:Y:S02]  /*4a50*/  UIADD3 UR10, UPT, UPT, UR10, 0xd0, URZ ;  /* 0x000000d00a0a7890 */ /* 0x000fe4000fffe0ff */
[----:B------:R-:W-:Y:S01]  /*4a60*/  @UP0 ULEA UR4, UR16, UR17, 0x3 ;  /* 0x0000001110040291 */ /* 0x000fe2000f8e18ff */
[----:B------:R-:W-:Y:S01]  /*4a70*/  LOP3.LUT R0, R0, UR6, RZ, 0x3c, !PT ;  /* 0x0000000600007c12 */ /* 0x000fe2000f8e3cff */
[----:B------:R-:W-:Y:S01]  /*4a80*/  UMOV UR9, 0x80004020 ;  /* 0x8000402000097882 */ /* 0x000fe20000000000 */
[----:B------:R-:W-:Y:S01]  /*4a90*/  UMOV UR13, 0x80004020 ;  /* 0x80004020000d7882 */ /* 0x000fe20000000000 */
[----:B------:R-:W-:Y:S01]  /*4aa0*/  UMOV UR7, 0x80004020 ;  /* 0x8000402000077882 */ /* 0x000fe20000000000 */
[----:B-1----:R-:W-:Y:S04]  /*4ab0*/  @P0 SHF.L.U32 R4, R0, 0x1f, RZ ;  /* 0x0000001f00040819 */ /* 0x002fe800000006ff */
[----:B------:R3:W4:Y:S01]  /*4ac0*/  @P0 SYNCS.PHASECHK.TRANS64.TRYWAIT P1, [UR4], R4 ;  /* 0x00000004ff0005a7 */ /* 0x0007220008021104 */
[----:B------:R-:W-:Y:S11]  /*4ad0*/  ELECT P0, URZ, PT ;  /* 0x0000000000ff782f */ /* 0x000ff60003800000 */
[----:B------:R-:W-:Y:S02]  /*4ae0*/  @!UPT UIADD3 URZ, UPT, UPT, URZ, URZ, URZ ;  /* 0x000000fffffff290 */ /* 0x000fe4000fffe0ff */
[C---:B-----5:R-:W-:Y:S01]  /*4af0*/  @P0 R2UR.BROADCAST UR14, R5.reuse ;  /* 0x00000000050e02ca */ /* 0x060fe200008e0000 */
[----:B------:R-:W-:Y:S01]  /*4b00*/  ULEA UR4, UR5, UR19, 0x8 ;  /* 0x0000001305047291 */ /* 0x000fe2000f8e40ff */
[----:B------:R-:W-:Y:S11]  /*4b10*/  ELECT P0, URZ, PT ;  /* 0x0000000000ff782f */ /* 0x000ff60003800000 */
[----:B------:R-:W-:Y:S02]  /*4b20*/  @!UPT UIADD3 URZ, UPT, UPT, URZ, URZ, URZ ;  /* 0x000000fffffff290 */ /* 0x000fe4000fffe0ff */
[----:B------:R-:W-:Y:S01]  /*4b30*/  @P0 R2UR.BROADCAST UR11, R5 ;  /* 0x00000000050b02ca */ /* 0x000fe200008e0000 */
[----:B------:R-:W-:Y:S01]  /*4b40*/  UIADD3 UR6, UPT, UPT, UR4, 0x2, URZ ;  /* 0x0000000204067890 */ /* 0x000fe2000fffe0ff */
[----:B------:R-:W-:Y:S02]  /*4b50*/  UMOV UR5, 0x80004020 ;  /* 0x8000402000057882 */ /* 0x000fe40000000000 */
[----:B------:R1:W-:Y:S01]  /*4b60*/  UTCQMMA.2CTA gdesc[UR4], gdesc[UR8], tmem[UR14], tmem[UR26], idesc[UR27], UP2 ;  /* 0x00ff1a08040075ea */ /* 0x0003e2000920030e */
[----:B------:R-:W-:Y:S08]  /*4b70*/  UPLOP3.LUT UP2, UPT, UPT, UPT, UPT, 0x80, 0x8 ;  /* 0x000000000008789c */ /* 0x000ff00003f4f070 */
[----:B------:R3:W-:Y:S01]  /*4b80*/  UTCQMMA.2CTA gdesc[UR6], gdesc[UR12], tmem[UR11], tmem[UR24], idesc[UR25], UPT ;  /* 0x00ff180c060075ea */ /* 0x0007e2000ba0030b */
[----:B------:R3:W-:Y:S01]  /*4b90*/  UTCBAR.2CTA.MULTICAST [UR10], URZ, UR18 ;  /* 0x000000ff0a0073e9 */ /* 0x0007e20008200812 */
[----:B-1----:R-:W-:Y:S02]  /*4ba0*/  UIADD3 UR4, UPT, UPT, UR15, 0x1, URZ ;  /* 0x000000010f047890 */ /* 0x002fe4000fffe0ff */
[----:B------:R-:W-:Y:S02]  /*4bb0*/  UIADD3 UR8, UPT, UPT, UR15, -0x1, URZ ;  /* 0xffffffff0f087890 */ /* 0x000fe4000fffe0ff */
[----:B------:R-:W-:Y:S01]  /*4bc0*/  UISETP.GT.U32.AND UP0, UPT, UR4, 0x1, UPT ;  /* 0x000000010400788c */ /* 0x000fe2000bf04070 */
[----:B------:R-:W-:Y:S04]  /*4bd0*/  UMOV UR5, UR16 ;  /* 0x0000001000057c82 */ /* 0x000fe80008000000 */
[----:B------:R-:W-:Y:S04]  /*4be0*/  UMOV UR15, UR8 ;  /* 0x00000008000f7c82 */ /* 0x000fe80008000000 */
[----:B------:R-:W-:Y:S05]  /*4bf0*/  BRA.U UP0, `(.L_x_91) ;  /* 0xfffffffd005c7547 */ /* 0x000fea000b83ffff */
.L_x_88:
[----:B------:R-:W-:-:S09]  /*4c00*/  UIADD3 UR4, UPT, UPT, UR22, 0x1e0, URZ ;  /* 0x000001e016047890 */ /* 0x000fd2000fffe0ff */
[----:B------:R2:W-:Y:S01]  /*4c10*/  UTCBAR.2CTA.MULTICAST [UR4], URZ, UR23 ;  /* 0x000000ff040073e9 */ /* 0x0005e20008200817 */
[----:B------:R-:W-:Y:S02]  /*4c20*/  NOP ;  /* 0x0000000000007918 */ /* 0x000fe40000000000 */
.L_x_87:
[----:B--2---:R-:W-:Y:S01]  /*4c30*/  UIADD3 UR4, UPT, UPT, UR21, 0x1, URZ ;  /* 0x0000000115047890 */ /* 0x004fe2000fffe0ff */
[----:B------:R-:W-:-:S03]  /*4c40*/  LOP3.LUT R2, R2, 0x1, RZ, 0x3c, !PT ;  /* 0x0000000102027812 */ /* 0x000fc600078e3cff */
[----:B------:R-:W-:-:S04]  /*4c50*/  UISETP.NE.AND UP0, UPT, UR4, 0x2, UPT ;  /* 0x000000020400788c */ /* 0x000fc8000bf05270 */
[----:B------:R-:W-:Y:S02]  /*4c60*/  USEL UR5, URZ, 0x1, UP0 ;  /* 0x00000001ff057887 */ /* 0x000fe40008000000 */
[----:B------:R-:W-:-:S04]  /*4c70*/  USEL UR21, UR4, URZ, UP0 ;  /* 0x000000ff04157287 */ /* 0x000fc80008000000 */
[----:B------:R-:W-:Y:S01]  /*4c80*/  LOP3.LUT R8, R8, UR5, RZ, 0x3c, !PT ;  /* 0x0000000508087c12 */ /* 0x000fe2000f8e3cff */
[----:B------:R-:W-:Y:S07]  /*4c90*/  @P2 BRA `(.L_x_92) ;  /* 0xfffffff800c82947 */ /* 0x000fee000383ffff */
[----:B------:R-:W2:Y:S01]  /*4ca0*/  S2UR UR8, SR_CgaCtaId ;  /* 0x00000000000879c3 */ /* 0x000ea20000008800 */
[----:B------:R-:W-:Y:S01]  /*4cb0*/  ELECT P0, URZ, PT ;  /* 0x0000000000ff782f */ /* 0x000fe20003800000 */
[----:B------:R-:W-:Y:S01]  /*4cc0*/  HFMA2 R0, -RZ, RZ, 0, 5.9604644775390625e-08 ;  /* 0x00000001ff007431 */ /* 0x000fe200000001ff */
[----:B------:R-:W-:-:S05]  /*4cd0*/  UMOV UR4, 0x40 ;  /* 0x0000004000047882 */ /* 0x000fca0000000000 */
[----:B------:R-:W-:Y:S01]  /*4ce0*/  UVIRTCOUNT.DEALLOC.SMPOOL 0x80 ;  /* 0x000000800000784c */ /* 0x000fe20000000000 */
[----:B------:R-:W-:Y:S02]  /*4cf0*/  UISETP.NE.AND UP0, UPT, UR31, URZ, UPT ;  /* 0x000000ff1f00728c */ /* 0x000fe4000bf05270 */
[----:B--2---:R-:W-:-:S09]  /*4d00*/  ULEA UR8, UR8, UR4, 0x18 ;  /* 0x0000000408087291 */ /* 0x004fd2000f8ec0ff */
[----:B------:R2:W-:Y:S01]  /*4d10*/  @P0 STS.U8 [UR8+0x1c], R0 ;  /* 0x00001c00ff000988 */ /* 0x0005e20008000008 */
[----:B------:R-:W-:Y:S05]  /*4d20*/  BRA.U UP0, `(.L_x_93) ;  /* 0x0000000100587547 */ /* 0x000fea000b800000 */
[----:B------:R-:W-:Y:S01]  /*4d30*/  UIADD3 UR5, UPT, UPT, UR17, 0x1f0, URZ ;  /* 0x000001f011057890 */ /* 0x000fe2000fffe0ff */
[----:B-1----:R-:W-:-:S03]  /*4d40*/  SHF.L.U32 R5, R8, 0x1f, RZ ;  /* 0x0000001f08057819 */ /* 0x002fc600000006ff */
[----:B------:R-:W-:-:S09]  /*4d50*/  ULEA UR4, UR21, UR5, 0x3 ;  /* 0x0000000515047291 */ /* 0x000fd2000f8e18ff */
[----:B------:R-:W1:Y:S02]  /*4d60*/  SYNCS.PHASECHK.TRANS64.TRYWAIT P0, [UR4], R5 ;  /* 0x00000005ff0075a7 */ /* 0x000e640008001104 */
[----:B-1----:R-:W-:Y:S05]  /*4d70*/  @!P0 BRA `(.L_x_94) ;  /* 0x0000005000248947 */ /* 0x002fea0003800000 */
.L_x_206:
[----:B------:R-:W-:-:S04]  /*4d80*/  UIADD3 UR4, UPT, UPT, UR21, 0x1, URZ ;  /* 0x0000000115047890 */ /* 0x000fc8000fffe0ff */
[----:B------:R-:W-:-:S04]  /*4d90*/  UISETP.NE.AND UP1, UPT, UR4, 0x2, UPT ;  /* 0x000000020400788c */ /* 0x000fc8000bf25270 */
[----:B---3--:R-:W-:Y:S02]  /*4da0*/  USEL UR6, URZ, 0x1, UP1 ;  /* 0x00000001ff067887 */ /* 0x008fe40008800000 */
[----:B------:R-:W-:-:S04]  /*4db0*/  USEL UR4, UR4, URZ, UP1 ;  /* 0x000000ff04047287 */ /* 0x000fc80008800000 */
[----:B------:R-:W-:Y:S01]  /*4dc0*/  ULEA UR4, UR4, UR5, 0x3 ;  /* 0x0000000504047291 */ /* 0x000fe2000f8e18ff */
[----:B-1----:R-:W-:-:S04]  /*4dd0*/  LOP3.LUT R5, R8, UR6, RZ, 0x3c, !PT ;  /* 0x0000000608057c12 */ /* 0x002fc8000f8e3cff */
[----:B------:R-:W-:Y:S01]  /*4de0*/  SHF.L.U32 R5, R5, 0x1f, RZ ;  /* 0x0000001f05057819 */ /* 0x000fe200000006ff */
[----:B--2---:R-:W-:-:S04]  /*4df0*/  IMAD.U32 R0, RZ, RZ, UR4 ;  /* 0x00000004ff007e24 */ /* 0x004fc8000f8e00ff */
[----:B------:R1:W2:Y:S03]  /*4e00*/  SYNCS.PHASECHK.TRANS64.TRYWAIT P0, [R0+URZ], R5 ;  /* 0x00000005000075a7 */ /* 0x0002a600080011ff */
[----:B--2---:R-:W-:Y:S05]  /*4e10*/  @!P0 NANOSLEEP.SYNCS 0x989680 ;  /* 0x009896800000895d */ /* 0x004fea0003900000 */
[----:B------:R-:W2:Y:S02]  /*4e20*/  @!P0 SYNCS.PHASECHK.TRANS64 P0, [R0+URZ], R5 ;  /* 0x00000005000085a7 */ /* 0x000ea400080010ff */
[----:B--2---:R-:W-:Y:S05]  /*4e30*/  @P0 BRA `(.L_x_95) ;  /* 0x0000000000200947 */ /* 0x004fea0003800000 */
.L_x_96:
[----:B--2---:R2:W3:Y:S02]  /*4e40*/  SYNCS.PHASECHK.TRANS64.TRYWAIT P0, [R0+URZ], R5 ;  /* 0x00000005000075a7 */ /* 0x0044e400080011ff */
[----:B---3--:R-:W-:Y:S05]  /*4e50*/  @!P0 NANOSLEEP.SYNCS 0x989680 ;  /* 0x009896800000895d */ /* 0x008fea0003900000 */
[----:B------:R-:W3:Y:S02]  /*4e60*/  @!P0 SYNCS.PHASECHK.TRANS64 P0, [R0+URZ], R5 ;  /* 0x00000005000085a7 */ /* 0x000ee400080010ff */
[----:B---3--:R-:W-:Y:S05]  /*4e70*/  @!P0 BRA `(.L_x_96) ;  /* 0xfffffffc00f08947 */ /* 0x008fea000383ffff */
[----:B------:R-:W-:Y:S05]  /*4e80*/  BRA `(.L_x_95) ;  /* 0x00000000000c7947 */ /* 0x000fea0003800000 */
.L_x_93:
[----:B------:R-:W-:-:S04]  /*4e90*/  UIADD3 UR4, UPT, UPT, UR17, 0x200, URZ ;  /* 0x0000020011047890 */ /* 0x000fc8000fffe0ff */
[----:B------:R-:W-:-:S09]  /*4ea0*/  UPRMT UR4, UR30, 0x654, UR4 ;  /* 0x000006541e047896 */ /* 0x000fd20008000004 */
[----:B------:R-:W-:Y:S03]  /*4eb0*/  SYNCS.ARRIVE.TRANS64.RED.A1T0 RZ, [UR4], RZ ;  /* 0x000000ffffff79a7 */ /* 0x000fe60008100404 */
.L_x_95:
[----:B-12---:R-:W-:Y:S01]  /*4ec0*/  SHF.L.U32 R5, RZ, 0x1f, RZ ;  /* 0x0000001fff057819 */ /* 0x006fe200000006ff */
[----:B------:R-:W-:Y:S01]  /*4ed0*/  UIADD3 UR4, UPT, UPT, UR17, 0x200, URZ ;  /* 0x0000020011047890 */ /* 0x000fe2000fffe0ff */
[----:B------:R-:W-:Y:S02]  /*4ee0*/  PLOP3.LUT P0, PT, PT, PT, UP0, 0x80, 0x8 ;  /* 0x000000000008781c */ /* 0x000fe40003f0f008 */
[----:B----4-:R-:W1:Y:S02]  /*4ef0*/  SYNCS.PHASECHK.TRANS64.TRYWAIT P1, [UR17+0x200], R5 ;  /* 0x00020005ff0075a7 */ /* 0x010e640008021111 */
[----:B-1----:R-:W-:Y:S09]  /*4f00*/  @!P1 BRA `(.L_x_97) ;  /* 0x0000004c00d89947 */ /* 0x002ff20003800000 */
.L_x_208:
[----:B------:R-:W-:Y:S01]  /*4f10*/  @!UP0 UPRMT UR4, UR30, 0x654, UR4 ;  /* 0x000006541e048896 */ /* 0x000fe20008000004 */
[----:B------:R-:W-:Y:S01]  /*4f20*/  LOP3.LUT R2, R3, 0xffff, RZ, 0xc0, !PT ;  /* 0x0000ffff03027812 */ /* 0x000fe200078ec0ff */
[----:B------:R-:W-:Y:S02]  /*4f30*/  IMAD.MOV.U32 R3, RZ, RZ, 0xffff ;  /* 0x0000ffffff037424 */ /* 0x000fe400078e00ff */
[----:B-1----:R-:W-:Y:S01]  /*4f40*/  IMAD.MOV.U32 R5, RZ, RZ, 0x1 ;  /* 0x00000001ff057424 */ /* 0x002fe200078e00ff */
[----:B------:R-:W-:-:S04]  /*4f50*/  SHF.R.U32.HI R2, RZ, 0x5, R2 ;  /* 0x00000005ff027819 */ /* 0x000fc80000011602 */
[----:B------:R-:W-:Y:S01]  /*4f60*/  @!P0 SYNCS.ARRIVE.TRANS64.RED.A1T0 RZ, [UR4], RZ ;  /* 0x000000ffffff89a7 */ /* 0x000fe20008100404 */
[----:B------:R-:W-:Y:S01]  /*4f70*/  NOP ;  /* 0x0000000000007918 */ /* 0x000fe20000000000 */
[----:B------:R-:W1:Y:S01]  /*4f80*/  LDS R0, [UR8+0x14] ;  /* 0x00001408ff007984 */ /* 0x000e620008000800 */
[-C--:B------:R-:W-:Y:S02]  /*4f90*/  SHF.L.U32 R3, R3, R2.reuse, RZ ;  /* 0x0000000203037219 */ /* 0x080fe400000006ff */
[----:B------:R-:W-:Y:S02]  /*4fa0*/  SHF.L.U32 R5, R5, R2, RZ ;  /* 0x0000000205057219 */ /* 0x000fe400000006ff */
[----:B-1----:R-:W-:-:S04]  /*4fb0*/  LOP3.LUT R0, R0, R3, RZ, 0xc0, !PT ;  /* 0x0000000300007212 */ /* 0x002fc800078ec0ff */
[----:B------:R-:W-:-:S13]  /*4fc0*/  ISETP.NE.AND P0, PT, R0, R3, PT ;  /* 0x000000030000720c */ /* 0x000fda0003f05270 */
[----:B------:R-:W-:Y:S05]  /*4fd0*/  @P0 BRA `(.L_x_98) ;  /* 0x00000000005c0947 */ /* 0x000fea0003800000 */
[----:B------:R-:W1:Y:S02]  /*4fe0*/  LDS R0, [UR8+0x18] ;  /* 0x00001808ff007984 */ /* 0x000e640008000800 */
[----:B-1----:R-:W-:-:S04]  /*4ff0*/  LOP3.LUT R0, R0, R5, RZ, 0xc0, !PT ;  /* 0x0000000500007212 */ /* 0x002fc800078ec0ff */
[----:B------:R-:W-:-:S13]  /*5000*/  ISETP.NE.AND P0, PT, R0, R5, PT ;  /* 0x000000050000720c */ /* 0x000fda0003f05270 */
[----:B------:R-:W-:Y:S05]  /*5010*/  @P0 BRA `(.L_x_99) ;  /* 0x0000000000400947 */ /* 0x000fea0003800000 */
[----:B------:R-:W-:Y:S01]  /*5020*/  R2UR UR4, R3 ;  /* 0x00000000030472ca */ /* 0x000fe200000e0000 */
[----:B------:R-:W1:Y:S01]  /*5030*/  S2R R2, SR_LANEID ;  /* 0x0000000000027919 */ /* 0x000e620000000000 */
[----:B------:R-:W-:-:S04]  /*5040*/  LOP3.LUT R5, RZ, R5, RZ, 0x33, !PT ;  /* 0x00000005ff057212 */ /* 0x000fc800078e33ff */
[----:B---3--:R-:W2:Y:S07]  /*5050*/  REDUX UR6, R5 ;  /* 0x00000000050673c4 */ /* 0x008eae0000000000 */
[----:B------:R-:W-:-:S03]  /*5060*/  ULOP3.LUT UR5, URZ, UR4, URZ, 0x33, !UPT ;  /* 0x00000004ff057292 */ /* 0x000fc6000f8e33ff */
[----:B------:R-:W-:Y:S02]  /*5070*/  VOTEU.ANY UR4, UPT, PT ;  /* 0x0000000000047886 */ /* 0x000fe400038e0100 */
[----:B------:R-:W-:Y:S01]  /*5080*/  UFLO.U32 UR4, UR4 ;  /* 0x00000004000472bd */ /* 0x000fe200080e0000 */
[----:B------:R-:W-:-:S04]  /*5090*/  IMAD.U32 R0, RZ, RZ, UR5 ;  /* 0x00000005ff007e24 */ /* 0x000fc8000f8e00ff */
[----:B------:R-:W3:Y:S02]  /*50a0*/  REDUX UR7, R0 ;  /* 0x00000000000773c4 */ /* 0x000ee40000000000 */
[----:B------:R4:W-:Y:S01]  /*50b0*/  UTCATOMSWS.AND URZ, UR5 ;  /* 0x0000000500ff79e3 */ /* 0x0009e20008000000 */
[----:B-1----:R-:W-:Y:S01]  /*50c0*/  ISETP.EQ.U32.AND P0, PT, R2, UR4, PT ;  /* 0x0000000402007c0c */ /* 0x002fe2000bf02070 */
[----:B--2---:R-:W-:Y:S02]  /*50d0*/  IMAD.U32 R2, RZ, RZ, UR6 ;  /* 0x00000006ff027e24 */ /* 0x004fe4000f8e00ff */
[----:B---3--:R-:W-:-:S10]  /*50e0*/  IMAD.U32 R3, RZ, RZ, UR7 ;  /* 0x00000007ff037e24 */ /* 0x008fd4000f8e00ff */
[----:B------:R4:W-:Y:S04]  /*50f0*/  @P0 ATOMS.AND RZ, [UR8+0x14], R3 ;  /* 0x00001403ffff098c */ /* 0x0009e8000a800008 */
[----:B------:R4:W-:Y:S01]  /*5100*/  @P0 ATOMS.AND RZ, [UR8+0x18], R2 ;  /* 0x00001802ffff098c */ /* 0x0009e2000a800008 */
[----:B------:R-:W-:Y:S05]  /*5110*/  BRA `(.L_x_100) ;  /* 0x0000000000147947 */ /* 0x000fea0003800000 */
.L_x_99:
[----:B------:R-:W-:Y:S02]  /*5120*/  MOV R2, 0x5140 ;  /* 0x0000514000027802 */ /* 0x000fe40000000f00 */
[----:B---3-5:R-:W-:Y:S05]  /*5130*/  CALL.REL.NOINC `($__internal_0_$__cuda_sm10x_tcgen05_guardrail_trap_col_being_dealloced_not_returned_by_alloc) ;  /* 0x0000005000307944 */ /* 0x028fea0003c00000 */
[----:B------:R-:W-:Y:S05]  /*5140*/  BRA `(.L_x_100) ;  /* 0x0000000000087947 */ /* 0x000fea0003800000 */
.L_x_98:
[----:B------:R-:W-:Y:S02]  /*5150*/  MOV R2, 0x5170 ;  /* 0x0000517000027802 */ /* 0x000fe40000000f00 */
[----:B---3-5:R-:W-:Y:S05]  /*5160*/  CALL.REL.NOINC `($__internal_2_$__cuda_sm10x_tcgen05_guardrail_trap_unallocated_columns_being_dealloced) ;  /* 0x00000050003c7944 */ /* 0x028fea0003c00000 */
.L_x_100:
[----:B------:R-:W-:Y:S01]  /*5170*/  NOP ;  /* 0x0000000000007918 */ /* 0x000fe20000000000 */
[----:B----4-:R-:W-:Y:S05]  /*5180*/  EXIT ;  /* 0x000000000000794d */ /* 0x010fea0003800000 */
.L_x_72:
[----:B------:R-:W-:-:S09]  /*5190*/  UISETP.NE.OR UP0, UPT, UR18, 0x3, !UP3 ;  /* 0x000000031200788c */ /* 0x000fd2000df05670 */
[----:B------:R-:W-:Y:S05]  /*51a0*/  BRA.U UP0, `(.L_x_101) ;  /* 0x0000001100087547 */ /* 0x000fea000b800000 */
[----:B------:R-:W2:Y:S01]  /*51b0*/  LDCU.64 UR4, c[0x0][0x888] ;  /* 0x00011100ff0477ac */ /* 0x000ea20008000a00 */
[----:B------:R-:W3:Y:S01]  /*51c0*/  LDC.64 R12, c[0x0][0x348] ;  /* 0x0000d200ff0c7b82 */ /* 0x000ee20000000a00 */
[----:B------:R-:W-:Y:S01]  /*51d0*/  HFMA2 R10, -RZ, RZ, 0, 5.9604644775390625e-08 ;  /* 0x00000001ff0a7431 */ /* 0x000fe200000001ff */
[----:B------:R-:W-:Y:S01]  /*51e0*/  MOV R9, RZ ;  /* 0x000000ff00097202 */ /* 0x000fe20000000f00 */
[----:B------:R-:W4:Y:S01]  /*51f0*/  LDCU UR37, c[0x0][0x370] ;  /* 0x00006e00ff2577ac */ /* 0x000f220008000800 */
[----:B------:R-:W-:Y:S01]  /*5200*/  HFMA2 R0, -RZ, RZ, 0, 0.00048828125 ;  /* 0x00001000ff007431 */ /* 0x000fe200000001ff */
[----:B------:R-:W4:Y:S01]  /*5210*/  LDCU.128 UR40, c[0x0][0xb10] ;  /* 0x00016200ff2877ac */ /* 0x000f220008000c00 */
[----:B------:R-:W1:Y:S01]  /*5220*/  LDCU UR36, c[0x0][0x374] ;  /* 0x00006e80ff2477ac */ /* 0x000e620008000800 */
[----:B------:R-:W1:Y:S01]  /*5230*/  LDCU.64 UR32, c[0x0][0x890] ;  /* 0x00011200ff2077ac */ /* 0x000e620008000a00 */
[----:B------:R-:W1:Y:S01]  /*5240*/  LDCU UR30, c[0x0][0xb0c] ;  /* 0x00016180ff1e77ac */ /* 0x000e620008000800 */
[----:B--2---:R-:W-:Y:S01]  /*5250*/  UISETP.NE.U32.AND UP0, UPT, UR4, URZ, UPT ;  /* 0x000000ff0400728c */ /* 0x004fe2000bf05070 */
[----:B------:R-:W2:Y:S01]  /*5260*/  LDCU UR55, c[0x0][0xb20] ;  /* 0x00016400ff3777ac */ /* 0x000ea20008000800 */
[----:B------:R-:W2:Y:S01]  /*5270*/  LDCU UR4, c[0x0][0xb30] ;  /* 0x00016600ff0477ac */ /* 0x000ea20008000800 */
[----:B------:R-:W2:Y:S01]  /*5280*/  LDCU.128 UR48, c[0x0][0x980] ;  /* 0x00013000ff3077ac */ /* 0x000ea20008000c00 */
[----:B------:R-:W-:Y:S01]  /*5290*/  UMOV UR31, 0x400 ;  /* 0x00000400001f7882 */ /* 0x000fe20000000000 */
[----:B----4-:R-:W-:-:S02]  /*52a0*/  UIMAD.WIDE.U32 UR6, UR37, UR40, URZ ;  /* 0x00000028250672a5 */ /* 0x010fc4000f8e00ff */
[----:B------:R-:W-:Y:S02]  /*52b0*/  ULEA UR31, UR45, UR31, 0x18 ;  /* 0x0000001f2d1f7291 */ /* 0x000fe4000f8ec0ff */
[----:B-1----:R-:W-:Y:S02]  /*52c0*/  UIMAD.WIDE.U32 UR8, UR36, UR43, URZ ;  /* 0x0000002b240872a5 */ /* 0x002fe4000f8e00ff */
[----:B------:R-:W-:Y:S02]  /*52d0*/  UIADD3 UR44, UPT, UPT, UR31, 0x1a8, URZ ;  /* 0x000001a81f2c7890 */ /* 0x000fe4000fffe0ff */
[----:B------:R-:W-:Y:S02]  /*52e0*/  UISETP.NE.AND.EX UP5, UPT, UR5, URZ, UPT, UP0 ;  /* 0x000000ff0500728c */ /* 0x000fe4000bfa5300 */
[----:B------:R-:W-:Y:S02]  /*52f0*/  UISETP.NE.U32.AND UP6, UPT, UR32, URZ, UPT ;  /* 0x000000ff2000728c */ /* 0x000fe4000bfc5070 */
[----:B------:R-:W-:-:S02]  /*5300*/  UIADD3 UR38, UPT, UPT, UR31, 0x1d8, URZ ;  /* 0x000001d81f267890 */ /* 0x000fc4000fffe0ff */
[----:B------:R-:W-:Y:S02]  /*5310*/  UIADD3 UR25, UPT, UPT, UR31, 0x1a0, URZ ;  /* 0x000001a01f197890 */ /* 0x000fe4000fffe0ff */
[----:B------:R-:W-:Y:S02]  /*5320*/  UISETP.NE.AND UP0, UPT, UR39, 0x1, UPT ;  /* 0x000000012700788c */ /* 0x000fe4000bf05270 */
[----:B------:R-:W-:Y:S01]  /*5330*/  UISETP.NE.AND UP0, UPT, UR30, 0x1, UPT ;  /* 0x000000011e00788c */ /* 0x000fe2000bf05270 */
[----:B------:R-:W-:Y:S01]  /*5340*/  UMOV UR53, UR7 ;  /* 0x0000000700357c82 */ /* 0x000fe20008000000 */
[----:B------:R-:W-:Y:S01]  /*5350*/  UMOV UR52, UR9 ;  /* 0x0000000900347c82 */ /* 0x000fe20008000000 */
[----:B------:R-:W-:Y:S02]  /*5360*/  UISETP.GE.AND UP2, UPT, UR39, 0x1, UPT ;  /* 0x000000012700788c */ /* 0x000fe4000bf46270 */
[----:B------:R-:W-:Y:S02]  /*5370*/  UPRMT UR44, UR45, 0x654, UR44 ;  /* 0x000006542d2c7896 */ /* 0x000fe4000800002c */
[----:B------:R-:W-:-:S02]  /*5380*/  UISETP.NE.AND UP0, UPT, UR42, 0x1, UPT ;  /* 0x000000012a00788c */ /* 0x000fc4000bf05270 */
[----:B------:R-:W-:Y:S01]  /*5390*/  UPLOP3.LUT UP4, UPT, UPT, UPT, UPT, 0x40, 0x4 ;  /* 0x000000000004789c */ /* 0x000fe20003f8e870 */
[----:B------:R-:W1:Y:S01]  /*53a0*/  LDCU.64 UR22, c[0x0][0xb28] ;  /* 0x00016500ff1677ac */ /* 0x000e620008000a00 */
[----:B------:R-:W4:Y:S01]  /*53b0*/  LDCU.64 UR34, c[0x0][0x990] ;  /* 0x00013200ff2277ac */ /* 0x000f220008000a00 */
[----:B------:R-:W-:Y:S02]  /*53c0*/  UISETP.NE.AND.EX UP6, UPT, UR33, URZ, UPT, UP6 ;  /* 0x000000ff2100728c */ /* 0x000fe4000bfc5360 */
[----:B------:R-:W-:Y:S02]  /*53d0*/  UPRMT UR38, URZ, 0x654, UR38 ;  /* 0x00000654ff267896 */ /* 0x000fe40008000026 */
[----:B------:R-:W-:Y:S02]  /*53e0*/  UPRMT UR45, UR45, 0x654, UR25 ;  /* 0x000006542d2d7896 */ /* 0x000fe40008000019 */
[----:B------:R-:W-:Y:S02]  /*53f0*/  USHF.R.U32.HI UR53, URZ, UR41, UR53 ;  /* 0x00000029ff357299 */ /* 0x000fe40008011635 */
[----:B--2---:R-:W-:-:S02]  /*5400*/  USHF.R.U32.HI UR52, URZ, UR55, UR52 ;  /* 0x00000037ff347299 */ /* 0x004fc40008011634 */
[----:B------:R-:W-:Y:S02]  /*5410*/  UISETP.NE.AND UP3, UPT, UR4, 0x1, UPT ;  /* 0x000000010400788c */ /* 0x000fe4000bf65270 */
[----:B------:R-:W-:Y:S02]  /*5420*/  UISETP.NE.AND UP2, UPT, UR48, 0x1, UPT ;  /* 0x000000013000788c */ /* 0x000fe4000bf45270 */
[----:B---3--:R-:W-:-:S11]  /*5430*/  UISETP.NE.AND UP0, UPT, UR51, 0x1, UPT ;  /* 0x000000013300788c */ /* 0x008fd6000bf05270 */
.L_x_110:
[----:B------:R-:W-:Y:S04]  /*5440*/  SHF.L.U32 R3, R9, 0x1f, RZ ;  /* 0x0000001f09037819 */ /* 0x000fe800000006ff */
[----:B--2---:R-:W2:Y:S02]  /*5450*/  SYNCS.PHASECHK.TRANS64.TRYWAIT P0, [UR31+0x1d0], R3 ;  /* 0x0001d003ff0075a7 */ /* 0x004ea4000800111f */
[----:B--2---:R-:W-:Y:S05]  /*5460*/  @!P0 BRA `(.L_x_102) ;  /* 0x0000004800988947 */ /* 0x004fea0003800000 */
.L_x_210:
[----:B------:R-:W3:Y:S01]  /*5470*/  LDS.128 R4, [UR31+0x210] ;  /* 0x0002101fff047984 */ /* 0x000ee20008000c00 */
[----:B------:R-:W-:Y:S01]  /*5480*/  UISETP.GE.AND UP0, UPT, UR39, 0x1, UPT ;  /* 0x000000012700788c */ /* 0x000fe2000bf06270 */
[----:B------:R-:W-:Y:S01]  /*5490*/  @!PT LDS RZ, [RZ] ;  /* 0x00000000fffff984 */ /* 0x000fe20000000800 */
[----:B------:R-:W-:Y:S01]  /*54a0*/  @!PT LDS RZ, [RZ] ;  /* 0x00000000fffff984 */ /* 0x000fe20000000800 */
[----:B------:R-:W-:Y:S01]  /*54b0*/  @!PT LDS RZ, [RZ] ;  /* 0x00000000fffff984 */ /* 0x000fe20000000800 */
[----:B------:R-:W-:Y:S01]  /*54c0*/  @!PT LDS RZ, [RZ] ;  /* 0x00000000fffff984 */ /* 0x000fe20000000800 */
[----:B------:R1:W-:Y:S06]  /*54d0*/  MEMBAR.ALL.CTA ;  /* 0x0000000000007992 */ /* 0x0003ec0000008000 */
[----:B-1----:R-:W1:Y:S02]  /*54e0*/  FENCE.VIEW.ASYNC.S ;  /* 0x00000000000073c6 */ /* 0x002e640000000000 */
[----:B-1----:R-:W-:Y:S01]  /*54f0*/  SYNCS.ARRIVE.TRANS64.RED.A1T0 RZ, [UR38], RZ ;  /* 0x000000ffffff79a7 */ /* 0x002fe20008100426 */
[----:B---3--:R-:W-:Y:S11]  /*5500*/  LOP3.LUT P0, RZ, R6, 0x1, RZ, 0xc0, !PT ;  /* 0x0000000106ff7812 */ /* 0x008ff6000780c0ff */
[----:B------:R-:W-:Y:S02]  /*5510*/  @!UPT UIADD3 URZ, UPT, UPT, URZ, URZ, URZ ;  /* 0x000000fffffff290 */ /* 0x000fe4000fffe0ff */
[----:B------:R-:W-:Y:S01]  /*5520*/  VOTEU.ANY UP2, P0 ;  /* 0x0000000000ff7886 */ /* 0x000fe20000040100 */
[----:B------:R-:W-:Y:S11]  /*5530*/  PLOP3.LUT P0, PT, PT, PT, UP2, 0x80, 0x8 ;  /* 0x000000000008781c */ /* 0x000ff60003f0f028 */
[----:B------:R-:W-:Y:S02]  /*5540*/  @!UPT UIADD3 URZ, UPT, UPT, URZ, URZ, URZ ;  /* 0x000000fffffff290 */ /* 0x000fe4000fffe0ff */
[----:B--2---:R-:W-:Y:S02]  /*5550*/  @P0 MOV R3, R4 ;  /* 0x0000000400030202 */ /* 0x004fe40000000f00 */
[----:B------:R-:W-:Y:S02]  /*5560*/  @P0 LOP3.LUT R2, R5, 0xffff, RZ, 0xc0, !PT ;  /* 0x0000ffff05020812 */ /* 0x000fe400078ec0ff */
[----:B------:R-:W-:Y:S02]  /*5570*/  @P0 R2UR UR5, R3 ;  /* 0x00000000030502ca */ /* 0x000fe400000e0000 */
[----:B------:R-:W-:Y:S11]  /*5580*/  @P0 R2UR UR4, R2 ;  /* 0x00000000020402ca */ /* 0x000ff600000e0000 */
[----:B------:R-:W-:Y:S02]  /*5590*/  @UP2 UMOV UR15, UR5 ;  /* 0x00000005000f2c82 */ /* 0x000fe40008000000 */
[----:B------:R-:W-:Y:S01]  /*55a0*/  @UP2 UMOV UR14, UR4 ;  /* 0x00000004000e2c82 */ /* 0x000fe20008000000 */
[----:B------:R-:W-:Y:S05]  /*55b0*/  BRA.U !UP0, `(.L_x_103) ;  /* 0x0000000108c07547 */ /* 0x000fea000b800000 */
[----:B------:R-:W-:Y:S02]  /*55c0*/  UIMAD.WIDE.U32 UR8, UR14, UR43, URZ ;  /* 0x0000002b0e0872a5 */ /* 0x000fe4000f8e00ff */
[----:B------:R-:W-:Y:S02]  /*55d0*/  UP2UR UR18, UPR, URZ, 0x4 ;  /* 0x00000004ff127883 */ /* 0x000fe40008000000 */
[----:B------:R-:W-:Y:S02]  /*55e0*/  UISETP.NE.AND UP2, UPT, UR42, 0x1, UPT ;  /* 0x000000012a00788c */ /* 0x000fe4000bf45270 */
[----:B------:R-:W-:Y:S02]  /*55f0*/  UIMAD.WIDE.U32 UR10, UR15, UR40, URZ ;  /* 0x000000280f0a72a5 */ /* 0x000fe4000f8e00ff */
[----:B------:R-:W-:Y:S02]  /*5600*/  USEL UR4, UR36, UR52, !UP2 ;  /* 0x0000003424047287 */ /* 0x000fe4000d000000 */
[----:B------:R-:W-:Y:S02]  /*5610*/  UISETP.NE.AND UP0, UPT, UR30, 0x1, UPT ;  /* 0x000000011e00788c */ /* 0x000fe4000bf05270 */
[----:B------:R-:W-:Y:S02]  /*5620*/  UP2UR UR19, UPR, URZ, 0x2 ;  /* 0x00000002ff137883 */ /* 0x000fe40008000000 */
[----:B------:R-:W-:Y:S02]  /*5630*/  UISETP.NE.AND UP1, UPT, UR39, 0x1, UPT ;  /* 0x000000012700788c */ /* 0x000fe4000bf25270 */
[----:B------:R-:W-:Y:S02]  /*5640*/  UIMAD.WIDE.U32 UR12, UR4, UR22, URZ ;  /* 0x00000016040c72a5 */ /* 0x000fe4000f8e00ff */
[----:B------:R-:W-:Y:S01]  /*5650*/  USEL UR7, UR37, UR53, !UP0 ;  /* 0x0000003525077287 */ /* 0x000fe2000c000000 */
[----:B------:R-:W-:Y:S02]  /*5660*/  UMOV UR5, UR9 ;  /* 0x0000000900057c82 */ /* 0x000fe40008000000 */
[----:B------:R-:W-:Y:S02]  /*5670*/  USHF.R.U32.HI UR6, URZ, UR55, UR5 ;  /* 0x00000037ff067299 */ /* 0x000fe40008011605 */
[----:B------:R-:W-:Y:S02]  /*5680*/  UIMAD.WIDE.U32 UR16, UR7, UR22, URZ ;  /* 0x00000016071072a5 */ /* 0x000fe4000f8e00ff */
[----:B------:R-:W-:Y:S02]  /*5690*/  USEL UR6, UR14, UR6, !UP2 ;  /* 0x000000060e067287 */ /* 0x000fe4000d000000 */
[----:B------:R-:W-:Y:S01]  /*56a0*/  UISETP.NE.AND UP2, UPT, UR18, URZ, UPT ;  /* 0x000000ff1200728c */ /* 0x000fe2000bf45270 */
[----:B------:R-:W-:Y:S01]  /*56b0*/  UMOV UR5, UR11 ;  /* 0x0000000b00057c82 */ /* 0x000fe20008000000 */
[----:B------:R-:W-:Y:S02]  /*56c0*/  UIMAD.WIDE.U32 UR10, UR6, UR22, URZ ;  /* 0x00000016060a72a5 */ /* 0x000fe4000f8e00ff */
[----:B------:R-:W-:Y:S03]  /*56d0*/  USHF.R.U32.HI UR8, URZ, UR41, UR5 ;  /* 0x00000029ff087299 */ /* 0x000fe60008011605 */
[----:B------:R-:W-:Y:S02]  /*56e0*/  UMOV UR5, UR13 ;  /* 0x0000000d00057c82 */ /* 0x000fe40008000000 */
[----:B------:R-:W-:Y:S03]  /*56f0*/  @UP1 USHF.R.U32.HI UR4, URZ, UR23, UR5 ;  /* 0x00000017ff041299 */ /* 0x000fe60008011605 */
[----:B------:R-:W-:Y:S01]  /*5700*/  UMOV UR5, UR17 ;  /* 0x0000001100057c82 */ /* 0x000fe20008000000 */
[----:B------:R-:W-:Y:S02]  /*5710*/  UIMAD UR4, UR39, UR4, URZ ;  /* 0x00000004270472a4 */ /* 0x000fe4000f8e02ff */
[----:B------:R-:W-:Y:S02]  /*5720*/  @UP1 USHF.R.U32.HI UR7, URZ, UR23, UR5 ;  /* 0x00000017ff071299 */ /* 0x000fe40008011605 */
[----:B------:R-:W-:Y:S02]  /*5730*/  USEL UR5, UR15, UR8, !UP0 ;  /* 0x000000080f057287 */ /* 0x000fe4000c000000 */
[----:B------:R-:W-:Y:S02]  /*5740*/  UIMAD UR8, UR39, UR7, URZ ;  /* 0x00000007270872a4 */ /* 0x000fe4000f8e02ff */
[----:B------:R-:W-:Y:S03]  /*5750*/  UISETP.GE.AND UP0, UPT, UR6, UR4, UPT ;  /* 0x000000040600728c */ /* 0x000fe6000bf06270 */
[----:B------:R-:W-:Y:S01]  /*5760*/  UMOV UR4, UR11 ;  /* 0x0000000b00047c82 */ /* 0x000fe20008000000 */
[----:B------:R-:W-:Y:S02]  /*5770*/  UISETP.GE.OR UP0, UPT, UR5, UR8, UP0 ;  /* 0x000000080500728c */ /* 0x000fe40008706670 */
[----:B------:R-:W-:Y:S02]  /*5780*/  USHF.R.U32.HI UR4, URZ, UR23, UR4 ;  /* 0x00000017ff047299 */ /* 0x000fe40008011604 */
[----:B------:R-:W-:Y:S02]  /*5790*/  UIMAD.WIDE.U32 UR8, UR5, UR22, URZ ;  /* 0x00000016050872a5 */ /* 0x000fe4000f8e00ff */
[----:B------:R-:W-:Y:S04]  /*57a0*/  USEL UR10, UR6, UR4, !UP1 ;  /* 0x00000004060a7287 */ /* 0x000fe8000c800000 */
[----:B------:R-:W-:Y:S01]  /*57b0*/  UIADD3 UR11, UPT, UPT, -UR10, URZ, URZ ;  /* 0x000000ff0a0b7290 */ /* 0x000fe2000fffe1ff */
[----:B------:R-:W-:Y:S02]  /*57c0*/  @!UP0 UMOV UR4, UR9 ;  /* 0x0000000900048c82 */ /* 0x000fe40008000000 */
[----:B------:R-:W-:Y:S02]  /*57d0*/  @!UP0 USHF.R.U32.HI UR4, URZ, UR23, UR4 ;  /* 0x00000017ff048299 */ /* 0x000fe40008011604 */
[----:B------:R-:W-:Y:S02]  /*57e0*/  UIMAD UR8, UR39, UR11, UR6 ;  /* 0x0000000b270872a4 */ /* 0x000fe4000f8e0206 */
[----:B------:R-:W-:Y:S02]  /*57f0*/  @!UP0 USEL UR4, UR5, UR4, !UP1 ;  /* 0x0000000405048287 */ /* 0x000fe4000c800000 */
[----:B------:R-:W-:Y:S02]  /*5800*/  UISETP.NE.AND UP1, UPT, UR19, URZ, UPT ;  /* 0x000000ff1300728c */ /* 0x000fe4000bf25270 */
[----:B------:R-:W-:Y:S02]  /*5810*/  @!UP0 UIMAD UR7, UR7, UR8, UR4 ;  /* 0x00000008070782a4 */ /* 0x000fe4000f8e0204 */
[----:B------:R-:W-:Y:S02]  /*5820*/  @!UP0 UIADD3 UR9, UPT, UPT, UR10, -UR4, URZ ;  /* 0x800000040a098290 */ /* 0x000fe4000fffe0ff */
[----:B------:R-:W-:Y:S02]  /*5830*/  UIADD3 UR8, UPT, UPT, -UR6, URZ, URZ ;  /* 0x000000ff06087290 */ /* 0x000fe4000fffe1ff */
[----:B------:R-:W-:Y:S02]  /*5840*/  UIADD3 UR4, UPT, UPT, -UR5, URZ, URZ ;  /* 0x000000ff05047290 */ /* 0x000fe4000fffe1ff */
[----:B------:R-:W-:Y:S03]  /*5850*/  @!UP0 UIMAD UR6, UR9, UR39, UR5 ;  /* 0x00000027090682a4 */ /* 0x000fe6000f8e0205 */
[----:B------:R-:W-:Y:S01]  /*5860*/  @!UP0 UMOV UR5, UR7 ;  /* 0x0000000700058c82 */ /* 0x000fe20008000000 */
[----:B------:R-:W-:Y:S02]  /*5870*/  UIMAD UR7, UR30, UR4, UR15 ;  /* 0x000000041e0772a4 */ /* 0x000fe4000f8e020f */
[----:B------:R-:W-:Y:S02]  /*5880*/  UIMAD UR4, UR42, UR8, UR14 ;  /* 0x000000082a0472a4 */ /* 0x000fe4000f8e020e */
[----:B------:R-:W-:Y:S02]  /*5890*/  UIMAD UR15, UR5, UR30, UR7 ;  /* 0x0000001e050f72a4 */ /* 0x000fe4000f8e0207 */
[----:B------:R-:W-:Y:S11]  /*58a0*/  UIMAD UR14, UR6, UR42, UR4 ;  /* 0x0000002a060e72a4 */ /* 0x000ff6000f8e0204 */
[----:B------:R-:W-:Y:S01]  /*58b0*/  @!UPT UIADD3 URZ, UPT, UPT, URZ, URZ, URZ ;  /* 0x000000fffffff290 */ /* 0x000fe2000fffe0ff */
.L_x_103:
[----:B------:R-:W1:Y:S01]  /*58c0*/  @!UP3 LDCU.128 UR8, c[0x0][0xb10] ;  /* 0x00016200ff08b7ac */ /* 0x000e620008000c00 */
[----:B------:R-:W-:Y:S02]  /*58d0*/  ISETP.NE.U32.AND P1, PT, RZ, UR32, PT ;  /* 0x00000020ff007c0c */ /* 0x000fe4000bf25070 */
[----:B------:R-:W-:Y:S02]  /*58e0*/  SHF.L.U32 R8, R10, 0x1f, RZ ;  /* 0x0000001f0a087819 */ /* 0x000fe400000006ff */
[----:B------:R-:W-:Y:S01]  /*58f0*/  ISETP.NE.AND.EX P1, PT, RZ, UR33, PT, P1 ;  /* 0x00000021ff007c0c */ /* 0x000fe2000bf25310 */
[----:B------:R-:W2:Y:S01]  /*5900*/  @!UP3 LDCU UR5, c[0x0][0xb0c] ;  /* 0x00016180ff05b7ac */ /* 0x000ea20008000800 */
[----:B------:R-:W-:Y:S02]  /*5910*/  USHF.L.U32 UR26, UR20, 0x7, URZ ;  /* 0x00000007141a7899 */ /* 0x000fe400080006ff */
[----:B-1----:R-:W-:Y:S07]  /*5920*/  UIMAD.WIDE.U32 UR6, UR15, UR8, URZ ;  /* 0x000000080f0672a5 */ /* 0x002fee000f8e00ff */
[----:B------:R-:W-:Y:S01]  /*5930*/  @!UP3 UMOV UR4, UR7 ;  /* 0x000000070004bc82 */ /* 0x000fe20008000000 */
[----:B--2---:R-:W-:Y:S02]  /*5940*/  @!UP3 UISETP.NE.AND UP0, UPT, UR5, 0x1, UPT ;  /* 0x000000010500b88c */ /* 0x004fe4000bf05270 */
[----:B------:R-:W-:Y:S02]  /*5950*/  @!UP3 USHF.R.U32.HI UR4, URZ, UR9, UR4 ;  /* 0x00000009ff04b299 */ /* 0x000fe40008011604 */
[----:B------:R-:W-:Y:S02]  /*5960*/  UIMAD.WIDE.U32 UR6, UR14, UR11, URZ ;  /* 0x0000000b0e0672a5 */ /* 0x000fe4000f8e00ff */
[----:B------:R-:W-:Y:S02]  /*5970*/  @!UP3 USEL UR8, UR15, UR4, !UP0 ;  /* 0x000000040f08b287 */ /* 0x000fe4000c000000 */
[----:B------:R-:W-:Y:S03]  /*5980*/  @!UP3 UISETP.NE.AND UP0, UPT, UR10, 0x1, UPT ;  /* 0x000000010a00b88c */ /* 0x000fe6000bf05270 */
[----:B------:R-:W-:Y:S02]  /*5990*/  @!UP3 UMOV UR6, UR7 ;  /* 0x000000070006bc82 */ /* 0x000fe40008000000 */
[----:B------:R-:W1:Y:S02]  /*59a0*/  @!UP3 LDCU UR4, c[0x0][0xb20] ;  /* 0x00016400ff04b7ac */ /* 0x000e640008000800 */
[----:B-1----:R-:W-:Y:S04]  /*59b0*/  @!UP3 USHF.R.U32.HI UR6, URZ, UR4, UR6 ;  /* 0x00000004ff06b299 */ /* 0x002fe80008011606 */
[----:B------:R-:W-:Y:S04]  /*59c0*/  @!UP3 USEL UR6, UR14, UR6, !UP0 ;  /* 0x000000060e06b287 */ /* 0x000fe8000c000000 */
[----:B------:R-:W-:Y:S02]  /*59d0*/  @!UP3 UIADD3 UR4, UPT, UPT, -UR8, UR6, URZ ;  /* 0x000000060804b290 */ /* 0x000fe4000fffe1ff */
[----:B------:R-:W-:Y:S02]  /*59e0*/  @!UP3 UIADD3 UR6, UPT, UPT, UR8, -UR6, URZ ;  /* 0x800000060806b290 */ /* 0x000fe4000fffe0ff */
[----:B------:R-:W-:Y:S02]  /*59f0*/  @!UP3 UIMAD UR15, UR4, UR5, UR15 ;  /* 0x00000005040fb2a4 */ /* 0x000fe4000f8e020f */
[----:B------:R-:W-:Y:S01]  /*5a00*/  @!UP3 UIMAD UR14, UR6, UR10, UR14 ;  /* 0x0000000a060eb2a4 */ /* 0x000fe2000f8e020e */
[----:B------:R-:W-:Y:S11]  /*5a10*/  BRA.U UP4, `(.L_x_104) ;  /* 0x0000000104107547 */ /* 0x000ff6000b800000 */
[----:B------:R-:W-:Y:S04]  /*5a20*/  MOV R2, UR54 ;  /* 0x0000003600027c02 */ /* 0x000fe80008000f00 */
[----:B------:R-:W-:Y:S04]  /*5a30*/  SHF.L.U32 R3, R2, 0x1f, RZ ;  /* 0x0000001f02037819 */ /* 0x000fe800000006ff */
[----:B------:R-:W1:Y:S02]  /*5a40*/  SYNCS.PHASECHK.TRANS64.TRYWAIT P2, [UR31+0x1c8], R3 ;  /* 0x0001c803ff0075a7 */ /* 0x000e64000804111f */
[----:B-1----:R-:W-:Y:S05]  /*5a50*/  @!P2 BRA `(.L_x_105) ;  /* 0x000000440034a947 */ /* 0x002fea0003800000 */
.L_x_104:
[----:B------:R-:W-:Y:S05]  /*5a60*/  BRA.U !UP6, `(.L_x_106) ;  /* 0x000000010e387547 */ /* 0x000fea000b800000 */
[----:B------:R-:W-:Y:S01]  /*5a70*/  UPLOP3.LUT UP1, UPT, UPT, UPT, UP5, 0x80, 0x8 ;  /* 0x000000000008789c */ /* 0x000fe20003f2f050 */
[----:B-1----:R-:W-:Y:S01]  /*5a80*/  HFMA2 R2, -RZ, RZ, 0, 5.9604644775390625e-08 ;  /* 0x00000001ff027431 */ /* 0x002fe200000001ff */
[----:B------:R-:W1:Y:S01]  /*5a90*/  LDCU.64 UR8, c[0x0][0x358] ;  /* 0x00006b00ff0877ac */ /* 0x000e620008000a00 */
[----:B------:R-:W-:Y:S03]  /*5aa0*/  IMAD.MOV.U32 R86, RZ, RZ, 0x1 ;  /* 0x00000001ff567424 */ /* 0x000fe600078e00ff */
[----:B------:R-:W-:Y:S05]  /*5ab0*/  PLOP3.LUT P2, PT, PT, PT, UP1, 0x80, 0x8 ;  /* 0x000000000008781c */ /* 0x000fea0003f4f018 */
[----:B------:R-:W2:Y:S01]  /*5ac0*/  @UP1 LDCU.64 UR4, c[0x0][0x888] ;  /* 0x00011100ff0417ac */ /* 0x000ea20008000a00 */
[----:B------:R-:W-:Y:S07]  /*5ad0*/  @UP1 UIMAD UR6, UR47, UR32, URZ ;  /* 0x000000202f0612a4 */ /* 0x000fee000f8e02ff */
[----:B------:R-:W-:Y:S01]  /*5ae0*/  @!P2 PRMT R86, R2, 0x7610, R86 ;  /* 0x000076100256a816 */ /* 0x000fe20000000056 */
[----:B--2---:R-:W-:Y:S06]  /*5af0*/  @UP1 UIMAD.WIDE UR4, UR6, 0x4, UR4 ;  /* 0x00000004060418a5 */ /* 0x004fec000f8e0204 */
[----:B------:R-:W-:Y:S01]  /*5b00*/  IMAD.U32 R14, RZ, RZ, UR4 ;  /* 0x00000004ff0e7e24 */ /* 0x000fe2000f8e00ff */
[----:B------:R-:W-:Y:S04]  /*5b10*/  MOV R15, UR5 ;  /* 0x00000005000f7c02 */ /* 0x000fe80008000f00 */
[----:B------:R-:W2:Y:S01]  /*5b20*/  @!UP1 LDCU UR4, c[0x0][0x880] ;  /* 0x00011000ff0497ac */ /* 0x000ea20008000800 */
[----:B-1---5:R3:W5:Y:S02]  /*5b30*/  @P2 LDG.E R41, desc[UR8][R14.64] ;  /* 0x000000080e292981 */ /* 0x022764000c1e1900 */
[----:B--23--:R-:W-:Y:S07]  /*5b40*/  @!P2 IMAD.U32 R41, RZ, RZ, UR4 ;  /* 0x00000004ff29ae24 */ /* 0x00cfee000f8e00ff */
.L_x_106:
[----:B-----5:R-:W-:Y:S01]  /*5b50*/  @!P1 FSETP.EQ.AND P3, PT, R41, RZ, PT ;  /* 0x000000ff2900920b */ /* 0x020fe20003f62000 */
[----:B------:R-:W-:Y:S01]  /*5b60*/  @!UPT UIADD3 URZ, UPT, UPT, URZ, URZ, URZ ;  /* 0x000000fffffff290 */ /* 0x000fe2000fffe0ff */
[----:B------:R-:W-:Y:S11]  /*5b70*/  @!P1 BRA `(.L_x_107) ;  /* 0x0000000000149947 */ /* 0x000ff60003800000 */
[----:B------:R-:W-:Y:S02]  /*5b80*/  LOP3.LUT P1, RZ, R86, 0xff, RZ, 0xc0, !PT ;  /* 0x000000ff56ff7812 */ /* 0x000fe4000782c0ff */
[----:B------:R-:W-:Y:S04]  /*5b90*/  PLOP3.LUT P3, PT, PT, PT, UP1, 0x80, 0x8 ;  /* 0x000000000008781c */ /* 0x000fe80003f6f018 */
[----:B------:R-:W-:Y:S07]  /*5ba0*/  PLOP3.LUT P3, PT, P3, PT, PT, 0x8, 0x80 ;  /* 0x000000000080781c */ /* 0x000fee0001f6e170 */
[----:B------:R-:W-:Y:S11]  /*5bb0*/  @P1 FSETP.EQ.AND P3, PT, R41, RZ, PT ;  /* 0x000000ff2900120b */ /* 0x000ff60003f62000 */
[----:B------:R-:W-:Y:S02]  /*5bc0*/  @!UPT UIADD3 URZ, UPT, UPT, URZ, URZ, URZ ;  /* 0x000000fffffff290 */ /* 0x000fe4000fffe0ff */
.L_x_107:
[----:B------:R-:W-:Y:S01]  /*5bd0*/  USHF.L.U32 UR27, UR46, 0x6, URZ ;  /* 0x000000062e1b7899 */ /* 0x000fe200080006ff */
[----:B------:R-:W2:Y:S01]  /*5be0*/  SYNCS.PHASECHK.TRANS64.TRYWAIT P1, [UR31+0x1b0], R8 ;  /* 0x0001b008ff0075a7 */ /* 0x000ea2000802111f */
[----:B------:R-:W-:Y:S02]  /*5bf0*/  UISETP.NE.AND UP0, UPT, UR48, 0x1, UPT ;  /* 0x000000013000788c */ /* 0x000fe4000bf05270 */
[----:B------:R-:W-:Y:S01]  /*5c00*/  UIMAD.WIDE.U32 UR4, UR27, UR49, URZ ;  /* 0x000000311b0472a5 */ /* 0x000fe2000f8e00ff */
[----:B------:R-:W-:Y:S04]  /*5c10*/  ELECT P2, URZ, PT ;  /* 0x0000000000ff782f */ /* 0x000fe80003840000 */
[----:B------:R-:W-:Y:S02]  /*5c20*/  PLOP3.LUT P2, PT, P3, P2, PT, 0xf2, 0x2f ;  /* 0x00000000002f781c */ /* 0x000fe40001f45e72 */
[----:B------:R-:W-:Y:S02]  /*5c30*/  UMOV UR4, UR5 ;  /* 0x0000000500047c82 */ /* 0x000fe40008000000 */
[----:B------:R-:W-:Y:S04]  /*5c40*/  USHF.R.U32.HI UR4, URZ, UR50, UR4 ;  /* 0x00000032ff047299 */ /* 0x000fe80008011604 */
[----:B------:R-:W-:Y:S02]  /*5c50*/  USEL UR28, UR27, UR4, !UP0 ;  /* 0x000000041b1c7287 */ /* 0x000fe4000c000000 */
[----:B------:R-:W-:Y:S02]  /*5c60*/  UISETP.NE.AND UP0, UPT, UR51, 0x1, UPT ;  /* 0x000000013300788c */ /* 0x000fe4000bf05270 */
[----:B----4-:R-:W-:Y:S07]  /*5c70*/  UIMAD.WIDE.U32 UR4, UR28, UR34, URZ ;  /* 0x000000221c0472a5 */ /* 0x010fee000f8e00ff */
[----:B------:R-:W-:Y:S02]  /*5c80*/  UMOV UR4, UR5 ;  /* 0x0000000500047c82 */ /* 0x000fe40008000000 */
[----:B------:R-:W-:Y:S04]  /*5c90*/  USHF.R.U32.HI UR4, URZ, UR35, UR4 ;  /* 0x00000023ff047299 */ /* 0x000fe80008011604 */
[----:B------:R-:W-:Y:S02]  /*5ca0*/  USEL UR29, UR28, UR4, !UP0 ;  /* 0x000000041c1d7287 */ /* 0x000fe4000c000000 */
[----:B------:R-:W-:Y:S02]  /*5cb0*/  UIADD3 UR4, UPT, UPT, -UR28, URZ, URZ ;  /* 0x000000ff1c047290 */ /* 0x000fe4000fffe1ff */
[----:B------:R-:W-:Y:S02]  /*5cc0*/  UIADD3 UR5, UPT, UPT, -UR29, URZ, URZ ;  /* 0x000000ff1d057290 */ /* 0x000fe4000fffe1ff */
[----:B------:R-:W-:Y:S02]  /*5cd0*/  UIMAD UR27, UR48, UR4, UR27 ;  /* 0x00000004301b72a4 */ /* 0x000fe4000f8e021b */
[----:B------:R-:W-:Y:S01]  /*5ce0*/  UIMAD UR28, UR51, UR5, UR28 ;  /* 0x00000005331c72a4 */ /* 0x000fe2000f8e021c */
[----:B--2---:R-:W-:Y:S11]  /*5cf0*/  @!P1 BRA `(.L_x_108) ;  /* 0x0000004000a49947 */ /* 0x004ff60003800000 */
.L_x_213:
[----:B-1----:R-:W-:Y:S01]  /*5d00*/  @!P2 IADD3 R3, P1, PT, R12, 0x580, RZ ;  /* 0x000005800c03a810 */ /* 0x002fe20007f3e0ff */
[----:B------:R-:W-:Y:S01]  /*5d10*/  VOTEU.ALL UP0, P2 ;  /* 0x0000000000ff7886 */ /* 0x000fe20001000000 */
[----:B------:R-:W-:Y:S01]  /*5d20*/  UMOV UR9, UR25 ;  /* 0x0000001900097c82 */ /* 0x000fe20008000000 */
[----:B------:R-:W-:Y:S01]  /*5d30*/  UMOV UR11, UR27 ;  /* 0x0000001b000b7c82 */ /* 0x000fe20008000000 */
[----:B------:R-:W-:Y:S01]  /*5d40*/  @!P2 R2UR UR5, R3 ;  /* 0x000000000305a2ca */ /* 0x000fe200000e0000 */
[----:B------:R-:W-:Y:S01]  /*5d50*/  @!P2 IMAD.X R2, RZ, RZ, R13, P1 ;  /* 0x000000ffff02a224 */ /* 0x000fe200008e060d */
[----:B------:R-:W-:Y:S01]  /*5d60*/  @!UP0 UPRMT UR6, URZ, 0x40, URZ ;  /* 0x00000040ff068896 */ /* 0x000fe200080000ff */
[----:B------:R-:W-:Y:S01]  /*5d70*/  @P0 SHF.R.U32.HI R4, RZ, 0x10, R5 ;  /* 0x00000010ff040819 */ /* 0x000fe20000011605 */
[----:B------:R-:W-:Y:S02]  /*5d80*/  @!UP0 UIADD3 UR24, UPT, UPT, UR31, 0x300, URZ ;  /* 0x000003001f188890 */ /* 0x000fe4000fffe0ff */
[----:B------:R-:W-:Y:S01]  /*5d90*/  @!P2 R2UR UR4, R2 ;  /* 0x000000000204a2ca */ /* 0x000fe200000e0000 */
[----:B------:R-:W-:Y:S01]  /*5da0*/  @!UP0 UPRMT UR6, UR6, 0x5410, URZ ;  /* 0x0000541006068896 */ /* 0x000fe200080000ff */
[----:B------:R-:W-:Y:S01]  /*5db0*/  @P0 R2UR UR47, R4 ;  /* 0x00000000042f02ca */ /* 0x000fe200000e0000 */
[----:B------:R-:W-:Y:S02]  /*5dc0*/  @!UP0 UIADD3 UR10, UPT, UPT, UR26, 0x40, URZ ;  /* 0x000000401a0a8890 */ /* 0x000fe4000fffe0ff */
[----:B------:R-:W-:Y:S02]  /*5dd0*/  @!UP0 UIADD3 UR8, UPT, UPT, UR31, 0xb00, URZ ;  /* 0x00000b001f088890 */ /* 0x000fe4000fffe0ff */
[----:B------:R-:W-:Y:S01]  /*5de0*/  IMAD.U32 R2, RZ, RZ, UR5 ;  /* 0x00000005ff027e24 */ /* 0x000fe2000f8e00ff */
[----:B------:R-:W-:Y:S01]  /*5df0*/  VOTEU.ALL UP0, P2 ;  /* 0x0000000000ff7886 */ /* 0x000fe20001000000 */
[----:B------:R-:W-:Y:S01]  /*5e00*/  UMOV UR12, UR28 ;  /* 0x0000001c000c7c82 */ /* 0x000fe20008000000 */
[----:B------:R-:W-:Y:S03]  /*5e10*/  UMOV UR13, UR29 ;  /* 0x0000001d000d7c82 */ /* 0x000fe60008000000 */
[----:B------:R-:W-:Y:S01]  /*5e20*/  IMAD.U32 R3, RZ, RZ, UR4 ;  /* 0x00000004ff037e24 */ /* 0x000fe2000f8e00ff */
[----:B------:R-:W-:Y:S01]  /*5e30*/  @!P2 R2UR UR4, R2 ;  /* 0x000000000204a2ca */ /* 0x000fe200000e0000 */
[----:B------:R-:W-:Y:S03]  /*5e40*/  @!P2 IMAD.MOV.U32 R2, RZ, RZ, 0x1000 ;  /* 0x00001000ff02a424 */ /* 0x000fe600078e00ff */
[----:B------:R-:W-:Y:S11]  /*5e50*/  @!P2 R2UR UR5, R3 ;  /* 0x000000000305a2ca */ /* 0x000ff600000e0000 */
[----:B------:R-:W-:Y:S02]  /*5e60*/  @!UPT UIADD3 URZ, UPT, UPT, URZ, URZ, URZ ;  /* 0x000000fffffff290 */ /* 0x000fe4000fffe0ff */
[----:B------:R1:W-:Y:S01]  /*5e70*/  @!UP0 UTMALDG.4D.IM2COL [UR24], [UR4], UR6 ;  /* 0x00000018040083b4 */ /* 0x0003e20008058006 */
[----:B------:R-:W-:Y:S05]  /*5e80*/  VOTEU.ALL UP0, P2 ;  /* 0x0000000000ff7886 */ /* 0x000fea0001000000 */
[----:B------:R1:W-:Y:S01]  /*5e90*/  @!UP0 UTMALDG.4D.IM2COL [UR8], [UR4], UR6 ;  /* 0x00000008040083b4 */ /* 0x0003e20008058006 */
[----:B------:R1:W-:Y:S01]  /*5ea0*/  @!P2 SYNCS.ARRIVE.TRANS64.RED.A0TR RZ, [UR31+0x1a0], R2 ;  /* 0x0001a002ffffa9a7 */ /* 0x0003e2000830041f */
[----:B------:R-:W-:Y:S01]  /*5eb0*/  SYNCS.ARRIVE.TRANS64.RED.A1T0 RZ, [UR45], RZ ;  /* 0x000000ffffff79a7 */ /* 0x000fe2000810042d */
[----:B------:R-:W2:Y:S02]  /*5ec0*/  SYNCS.PHASECHK.TRANS64.TRYWAIT P1, [UR31+0x1b8], R8 ;  /* 0x0001b808ff0075a7 */ /* 0x000ea4000802111f */
[----:B-12---:R-:W-:Y:S05]  /*5ed0*/  @!P1 BRA `(.L_x_109) ;  /* 0x0000004000449947 */ /* 0x006fea0003800000 */
.L_x_215:
[----:B------:R-:W-:Y:S01]  /*5ee0*/  UPLOP3.LUT UP4, UPT, UPT, UPT, UPT, 0x80, 0x8 ;  /* 0x000000000008789c */ /* 0x000fe20003f8f070 */
[----:B-1----:R-:W-:Y:S01]  /*5ef0*/  @!P2 IADD3 R3, P0, PT, R12, 0x580, RZ ;  /* 0x000005800c03a810 */ /* 0x002fe20007f1e0ff */
[----:B------:R-:W-:Y:S01]  /*5f00*/  UMOV UR19, UR27 ;  /* 0x0000001b00137c82 */ /* 0x000fe20008000000 */
[----:B------:R-:W-:Y:S01]  /*5f10*/  UMOV UR20, UR28 ;  /* 0x0000001c00147c82 */ /* 0x000fe20008000000 */
[----:B------:R-:W-:Y:S01]  /*5f20*/  UMOV UR21, UR29 ;  /* 0x0000001d00157c82 */ /* 0x000fe20008000000 */
[----:B------:R-:W-:Y:S01]  /*5f30*/  @!P2 R2UR UR5, R3 ;  /* 0x000000000305a2ca */ /* 0x000fe200000e0000 */
[----:B------:R-:W-:Y:S01]  /*5f40*/  @!P2 IMAD.X R2, RZ, RZ, R13, P0 ;  /* 0x000000ffff02a224 */ /* 0x000fe200000e060d */
[----:B------:R-:W-:Y:S01]  /*5f50*/  UMOV UR11, UR27 ;  /* 0x0000001b000b7c82 */ /* 0x000fe20008000000 */
[----:B------:R-:W-:Y:S01]  /*5f60*/  UMOV UR12, UR28 ;  /* 0x0000001c000c7c82 */ /* 0x000fe20008000000 */
[----:B------:R-:W-:Y:S01]  /*5f70*/  VOTEU.ALL UP0, P2 ;  /* 0x0000000000ff7886 */ /* 0x000fe20001000000 */
[----:B------:R-:W-:Y:S01]  /*5f80*/  UMOV UR13, UR29 ;  /* 0x0000001d000d7c82 */ /* 0x000fe20008000000 */
[----:B------:R-:W-:Y:S02]  /*5f90*/  @!P2 R2UR UR4, R2 ;  /* 0x000000000204a2ca */ /* 0x000fe400000e0000 */
[----:B------:R-:W-:Y:S01]  /*5fa0*/  R2UR UR24, R90 ;  /* 0x000000005a1872ca */ /* 0x000fe200000e0000 */
[----:B------:R-:W-:Y:S01]  /*5fb0*/  @!UP0 UPRMT UR6, URZ, 0x40, URZ ;  /* 0x00000040ff068896 */ /* 0x000fe200080000ff */
[----:B------:R-:W-:Y:S01]  /*5fc0*/  R2UR UR7, R91 ;  /* 0x000000005b0772ca */ /* 0x000fe200000e0000 */
[----:B------:R-:W-:Y:S01]  /*5fd0*/  @!UP0 UIADD3 UR18, UPT, UPT, UR26, 0x20, URZ ;  /* 0x000000201a128890 */ /* 0x000fe2000fffe0ff */
[----:B------:R-:W-:Y:S01]  /*5fe0*/  LOP3.LUT R10, R10, 0x1, RZ, 0x3c, !PT ;  /* 0x000000010a0a7812 */ /* 0x000fe200078e3cff */
[----:B------:R-:W-:Y:S01]  /*5ff0*/  IMAD.U32 R2, RZ, RZ, UR5 ;  /* 0x00000005ff027e24 */ /* 0x000fe2000f8e00ff */
[----:B------:R-:W-:Y:S01]  /*6000*/  @!UP0 UIADD3 UR16, UPT, UPT, UR31, 0x1300, URZ ;  /* 0x000013001f108890 */ /* 0x000fe2000fffe0ff */
[----:B------:R-:W-:Y:S01]  /*6010*/  LOP3.LUT R9, R9, 0x1, RZ, 0x3c, !PT ;  /* 0x0000000109097812 */ /* 0x000fe200078e3cff */
[----:B------:R-:W-:Y:S02]  /*6020*/  @!UP0 UIADD3 UR17, UPT, UPT, UR31, 0x1a8, URZ ;  /* 0x000001a81f118890 */ /* 0x000fe4000fffe0ff */
[----:B------:R-:W-:Y:S01]  /*6030*/  @!UP0 UPRMT UR6, UR6, 0x5410, URZ ;  /* 0x0000541006068896 */ /* 0x000fe200080000ff */
[----:B------:R-:W-:Y:S01]  /*6040*/  IMAD.U32 R3, RZ, RZ, UR4 ;  /* 0x00000004ff037e24 */ /* 0x000fe2000f8e00ff */
[----:B------:R-:W-:Y:S01]  /*6050*/  @!P2 R2UR UR4, R2 ;  /* 0x000000000204a2ca */ /* 0x000fe200000e0000 */
[----:B------:R-:W-:Y:S02]  /*6060*/  @!UP0 UIADD3 UR10, UPT, UPT, UR26, 0x60, URZ ;  /* 0x000000601a0a8890 */ /* 0x000fe4000fffe0ff */
[----:B------:R-:W-:Y:S01]  /*6070*/  @!UP0 UIADD3 UR8, UPT, UPT, UR31, 0x1b00, URZ ;  /* 0x00001b001f088890 */ /* 0x000fe2000fffe0ff */
[----:B------:R-:W-:Y:S01]  /*6080*/  @!P2 R2UR UR5, R3 ;  /* 0x000000000305a2ca */ /* 0x000fe200000e0000 */
[----:B------:R-:W-:Y:S01]  /*6090*/  VOTEU.ALL UP0, P2 ;  /* 0x0000000000ff7886 */ /* 0x000fe20001000000 */
[----:B------:R-:W-:Y:S01]  /*60a0*/  UMOV UR9, UR17 ;  /* 0x0000001100097c82 */ /* 0x000fe20008000000 */
[----:B------:R-:W-:Y:S10]  /*60b0*/  UIADD3 UR46, UPT, UPT, UR15, UR7, URZ ;  /* 0x000000070f2e7290 */ /* 0x000ff4000fffe0ff */
[----:B------:R1:W-:Y:S01]  /*60c0*/  @!UP0 UTMALDG.4D.IM2COL [UR16], [UR4], UR6 ;  /* 0x00000010040083b4 */ /* 0x0003e20008058006 */
[----:B------:R-:W-:Y:S05]  /*60d0*/  VOTEU.ALL UP0, P2 ;  /* 0x0000000000ff7886 */ /* 0x000fea0001000000 */
[----:B------:R2:W-:Y:S01]  /*60e0*/  @!UP0 UTMALDG.4D.IM2COL [UR8], [UR4], UR6 ;  /* 0x00000008040083b4 */ /* 0x0005e20008058006 */
[----:B------:R2:W-:Y:S01]  /*60f0*/  @!P2 SYNCS.ARRIVE.TRANS64.RED.A0TR RZ, [UR31+0x1a8], R0 ;  /* 0x0001a800ffffa9a7 */ /* 0x0005e2000830041f */
[----:B------:R-:W-:Y:S01]  /*6100*/  SYNCS.ARRIVE.TRANS64.RED.A1T0 RZ, [UR44], RZ ;  /* 0x000000ffffff79a7 */ /* 0x000fe2000810042c */
[----:B-1----:R-:W-:Y:S01]  /*6110*/  UIADD3 UR20, UPT, UPT, UR14, UR24, URZ ;  /* 0x000000180e147290 */ /* 0x002fe2000fffe0ff */
[----:B------:R-:W-:Y:S11]  /*6120*/  BRA.U UP2, `(.L_x_110) ;  /* 0xfffffff102c47547 */ /* 0x000ff6000b83ffff */
[----:B------:R-:W-:-:S04]  /*6130*/  SHF.L.U32 R3, R10, 0x1f, RZ ;  /* 0x0000001f0a037819 */ /* 0x000fc800000006ff */
[----:B------:R-:W1:Y:S02]  /*6140*/  SYNCS.PHASECHK.TRANS64.TRYWAIT P0, [UR31+0x1b0], R3 ;  /* 0x0001b003ff0075a7 */ /* 0x000e64000800111f */
[----:B-1----:R-:W-:Y:S05]  /*6150*/  @!P0 BRA `(.L_x_111) ;  /* 0x0000003c00bc8947 */ /* 0x002fea0003800000 */
.L_x_217:
[----:B-12---:R-:W-:-:S07]  /*6160*/  MOV R0, UR31 ;  /* 0x0000001f00007c02 */ /* 0x006fce0008000f00 */
.L_x_112:
[----:B-1----:R-:W-:-:S04]  /*6170*/  SHF.L.U32 R3, R10, 0x1f, RZ ;  /* 0x0000001f0a037819 */ /* 0x002fc800000006ff */
[----:B------:R1:W2:Y:S03]  /*6180*/  SYNCS.PHASECHK.TRANS64.TRYWAIT P0, [R0+URZ+0x1b8], R3 ;  /* 0x0001b803000075a7 */ /* 0x0002a600080011ff */
[----:B--2---:R-:W-:Y:S05]  /*6190*/  @!P0 NANOSLEEP.SYNCS 0x989680 ;  /* 0x009896800000895d */ /* 0x004fea0003900000 */
[----:B------:R-:W2:Y:S02]  /*61a0*/  @!P0 SYNCS.PHASECHK.TRANS64 P0, [R0+URZ+0x1b8], R3 ;  /* 0x0001b803000085a7 */ /* 0x000ea400080010ff */
[----:B--2---:R-:W-:Y:S05]  /*61b0*/  @P0 EXIT ;  /* 0x000000000000094d */ /* 0x004fea0003800000 */
[----:B------:R-:W-:Y:S05]  /*61c0*/  BRA `(.L_x_112) ;  /* 0xfffffffc00e87947 */ /* 0x000fea000383ffff */
.L_x_101:
[----:B------:R-:W-:-:S06]  /*61d0*/  UISETP.GE.AND UP0, UPT, UR18, 0x4, UPT ;  /* 0x000000041200788c */ /* 0x000fcc000bf06270 */
[----:B------:R-:W-:-:S13]  /*61e0*/  PLOP3.LUT P0, PT, PT, PT, UP0, 0x80, 0x8 ;  /* 0x000000000008781c */ /* 0x000fda0003f0f008 */
[----:B-1----:R-:W-:Y:S05]  /*61f0*/  @!P0 EXIT ;  /* 0x000000000000894d */ /* 0x002fea0003800000 */
[----:B------:R-:W-:Y:S01]  /*6200*/  BAR.SYNC.DEFER_BLOCKING 0x6, 0xa0 ;  /* 0x0182800000007b1d */ /* 0x000fe20000010000 */
[----:B------:R-:W-:Y:S01]  /*6210*/  IMAD.SHL.U32 R73, R99, 0x20, RZ ;  /* 0x0000002063497824 */ /* 0x000fe200078e00ff */
[----:B------:R-:W-:Y:S01]  /*6220*/  CS2R R94, SRZ ;  /* 0x00000000005e7805 */ /* 0x000fe2000001ff00 */
[----:B------:R-:W-:Y:S02]  /*6230*/  IMAD.SHL.U32 R0, R87, 0x400, RZ ;  /* 0x0000040057007824 */ /* 0x000fe400078e00ff */
[----:B------:R-:W-:Y:S01]  /*6240*/  IMAD.SHL.U32 R4, R99, 0x4, RZ ;  /* 0x0000000463047824 */ /* 0x000fe200078e00ff */
[----:B------:R-:W-:Y:S01]  /*6250*/  UMOV UR44, 0x400 ;  /* 0x00000400002c7882 */ /* 0x000fe20000000000 */
[----:B------:R-:W1:Y:S01]  /*6260*/  LDCU.64 UR4, c[0x0][0xa90] ;  /* 0x00015200ff0477ac */ /* 0x000e620008000a00 */
[----:B------:R-:W2:Y:S01]  /*6270*/  LDC.64 R84, c[0x0][0x8b0] ;  /* 0x00022c00ff547b82 */ /* 0x000ea20000000a00 */
[----:B------:R-:W-:Y:S01]  /*6280*/  LOP3.LUT R97, R73, 0xb60, RZ, 0xc0, !PT ;  /* 0x00000b6049617812 */ /* 0x000fe200078ec0ff */
[----:B------:R-:W-:Y:S01]  /*6290*/  IMAD.U32 R37, R99, 0x10000, RZ ;  /* 0x0001000063257824 */ /* 0x000fe200078e00ff */
[----:B------:R-:W-:Y:S01]  /*62a0*/  ULEA UR44, UR45, UR44, 0x18 ;  /* 0x0000002c2d2c7291 */ /* 0x000fe2000f8ec0ff */
[----:B------:R-:W-:Y:S01]  /*62b0*/  LOP3.LUT R5, R73, 0x80, RZ, 0xc0, !PT ;  /* 0x0000008049057812 */ /* 0x000fe200078ec0ff */
[----:B------:R-:W-:Y:S01]  /*62c0*/  IMAD.MOV.U32 R36, RZ, RZ, RZ ;  /* 0x000000ffff247224 */ /* 0x000fe200078e00ff */
[----:B------:R-:W-:Y:S01]  /*62d0*/  LOP3.LUT R97, R97, 0x400, R0, 0xf8, !PT ;  /* 0x0000040061617812 */ /* 0x000fe200078ef800 */
[----:B------:R-:W-:Y:S01]  /*62e0*/  IMAD.SHL.U32 R0, R87, 0x200000, RZ ;  /* 0x0020000057007824 */ /* 0x000fe200078e00ff */
[----:B------:R-:W3:Y:S01]  /*62f0*/  LDC.64 R74, c[0x0][0x8a8] ;  /* 0x00022a00ff4a7b82 */ /* 0x000ee20000000a00 */
[----:B------:R-:W-:Y:S01]  /*6300*/  LOP3.LUT R4, R5, 0x10, R4, 0xf8, !PT ;  /* 0x0000001005047812 */ /* 0x000fe200078ef804 */
[----:B------:R-:W-:Y:S01]  /*6310*/  IMAD.MOV.U32 R96, RZ, RZ, RZ ;  /* 0x000000ffff607224 */ /* 0x000fe200078e00ff */
[----:B------:R-:W-:Y:S01]  /*6320*/  LOP3.LUT P0, RZ, R73, 0x80, RZ, 0xc0, !PT ;  /* 0x0000008049ff7812 */ /* 0x000fe2000780c0ff */
[----:B------:R-:W-:Y:S01]  /*6330*/  IMAD.MOV.U32 R93, RZ, RZ, RZ ;  /* 0x000000ffff5d7224 */ /* 0x000fe200078e00ff */
[----:B------:R-:W-:Y:S01]  /*6340*/  LOP3.LUT R0, R0, 0x200000, RZ, 0xc0, !PT ;  /* 0x0020000000007812 */ /* 0x000fe200078ec0ff */
[----:B------:R-:W4:Y:S01]  /*6350*/  LDCU UR56, c[0x0][0x370] ;  /* 0x00006e00ff3877ac */ /* 0x000f220008000800 */
[----:B------:R-:W-:Y:S01]  /*6360*/  LOP3.LUT R97, R97, R4, RZ, 0xfc, !PT ;  /* 0x0000000461617212 */ /* 0x000fe200078efcff */
[----:B------:R-:W4:Y:S01]  /*6370*/  LDS R2, [UR44+0x220] ;  /* 0x0002202cff027984 */ /* 0x000f220008000800 */
[----:B-1----:R-:W-:Y:S01]  /*6380*/  IMAD.U32 R89, RZ, RZ, UR4 ;  /* 0x00000004ff597e24 */ /* 0x002fe2000f8e00ff */
[----:B------:R-:W-:Y:S01]  /*6390*/  UIADD3 UR4, UPT, UPT, UR44, 0x2300, URZ ;  /* 0x000023002c047890 */ /* 0x000fe2000fffe0ff */
[----:B------:R-:W-:Y:S01]  /*63a0*/  IMAD.U32 R88, RZ, RZ, UR5 ;  /* 0x00000005ff587e24 */ /* 0x000fe2000f8e00ff */
[----:B------:R-:W-:Y:S01]  /*63b0*/  UIADD3 UR5, UPT, UPT, UR44, 0x300, URZ ;  /* 0x000003002c057890 */ /* 0x000fe2000fffe0ff */
[----:B------:R-:W-:Y:S01]  /*63c0*/  LOP3.LUT R37, R0, 0x400000, R37, 0xf8, !PT ;  /* 0x0040000000257812 */ /* 0x000fe200078ef825 */
[----:B------:R-:W1:Y:S01]  /*63d0*/  LDCU UR42, c[0x0][0xb0c] ;  /* 0x00016180ff2a77ac */ /* 0x000e620008000800 */
[----:B------:R-:W-:Y:S01]  /*63e0*/  P2R R0, PR, RZ, 0x1 ;  /* 0x00000001ff007803 */ /* 0x000fe20000000000 */
[----:B------:R-:W-:Y:S01]  /*63f0*/  IMAD.U32 R98, RZ, RZ, UR4 ;  /* 0x00000004ff627e24 */ /* 0x000fe2000f8e00ff */
[----:B------:R-:W-:Y:S01]  /*6400*/  LOP3.LUT R99, R99, 0x60, RZ, 0xc0, !PT ;  /* 0x0000006063637812 */ /* 0x000fe200078ec0ff */
[----:B------:R-:W-:Y:S01]  /*6410*/  IMAD.U32 R100, RZ, RZ, UR5 ;  /* 0x00000005ff647e24 */ /* 0x000fe2000f8e00ff */
[----:B------:R-:W1:Y:S01]  /*6420*/  LDCU UR38, c[0x0][0xb30] ;  /* 0x00016600ff2677ac */ /* 0x000e620008000800 */
[----:B------:R-:W1:Y:S01]  /*6430*/  LDCU.64 UR50, c[0x0][0x888] ;  /* 0x00011100ff3277ac */ /* 0x000e620008000a00 */
[----:B------:R-:W1:Y:S01]  /*6440*/  LDCU.64 UR40, c[0x0][0xb28] ;  /* 0x00016500ff2877ac */ /* 0x000e620008000a00 */
[----:B------:R-:W1:Y:S01]  /*6450*/  LDCU.64 UR58, c[0x0][0x890] ;  /* 0x00011200ff3a77ac */ /* 0x000e620008000a00 */
[----:B------:R-:W1:Y:S01]  /*6460*/  LDCU.128 UR52, c[0x0][0xb10] ;  /* 0x00016200ff3477ac */ /* 0x000e620008000c00 */
[----:B------:R-:W1:Y:S01]  /*6470*/  LDCU.128 UR60, c[0x0][0xa80] ;  /* 0x00015000ff3c77ac */ /* 0x000e620008000c00 */
[----:B------:R-:W1:Y:S01]  /*6480*/  LDCU UR49, c[0x0][0x374] ;  /* 0x00006e80ff3177ac */ /* 0x000e620008000800 */
[C---:B----4-:R-:W-:Y:S01]  /*6490*/  VIADD R3, R2.reuse, 0x40 ;  /* 0x0000004002037836 */ /* 0x050fe20000000000 */
[----:B------:R-:W-:-:S04]  /*64a0*/  LOP3.LUT R2, R2, 0xffff, RZ, 0xc0, !PT ;  /* 0x0000ffff02027812 */ /* 0x000fc800078ec0ff */
[----:B------:R-:W-:-:S05]  /*64b0*/  LOP3.LUT R3, R3, 0xffff, RZ, 0xc0, !PT ;  /* 0x0000ffff03037812 */ /* 0x000fca00078ec0ff */
[----:B-123--:R4:W-:Y:S02]  /*64c0*/  STL.64 [R1], R2 ;  /* 0x0000000201007387 */ /* 0x00e9e40000100a00 */
.L_x_139:
[----:B----4-:R-:W-:Y:S04]  /*64d0*/  SHF.L.U32 R3, R95, 0x1f, RZ ;  /* 0x0000001f5f037819 */ /* 0x010fe800000006ff */
[----:B-1----:R-:W1:Y:S02]  /*64e0*/  SYNCS.PHASECHK.TRANS64.TRYWAIT P0, [UR44+0x1d0], R3 ;  /* 0x0001d003ff0075a7 */ /* 0x002e64000800112c */
[----:B-1----:R-:W-:Y:S05]  /*64f0*/  @!P0 BRA `(.L_x_113) ;  /* 0x0000003800ec8947 */ /* 0x002fea0003800000 */
.L_x_219:
[----:B------:R-:W-:Y:S01]  /*6500*/  LEA R2, R36, UR43, 0x2 ;  /* 0x0000002b24027c11 */ /* 0x000fe2000f8e10ff */
        /* <DEDUP_REMOVED lines=9> */
[----:B------:R-:W-:Y:S09]  /*65a0*/  UPRMT UR4, URZ, 0x654, UR4 ;  /* 0x00000654ff047896 */ /* 0x000ff20008000004 */
[----:B---3--:R-:W-:Y:S01]  /*65b0*/  SYNCS.ARRIVE.TRANS64.RED.A1T0 RZ, [UR4], RZ ;  /* 0x000000ffffff79a7 */ /* 0x008fe20008100404 */
[----:B------:R-:W5:Y:S01]  /*65c0*/  LDL R2, [R2] ;  /* 0x0000000002027983 */ /* 0x000f620000100800 */
[----:B--2---:R-:W-:Y:S11]  /*65d0*/  LOP3.LUT P0, RZ, R6, 0x1, RZ, 0xc0, !PT ;  /* 0x0000000106ff7812 */ /* 0x004ff6000780c0ff */
[----:B------:R-:W-:Y:S02]  /*65e0*/  @!UPT UIADD3 URZ, UPT, UPT, URZ, URZ, URZ ;  /* 0x000000fffffff290 */ /* 0x000fe4000fffe0ff */
[----:B------:R-:W-:Y:S01]  /*65f0*/  VOTEU.ANY UP1, P0 ;  /* 0x0000000000ff7886 */ /* 0x000fe20000020100 */
[----:B------:R-:W-:Y:S01]  /*6600*/  PLOP3.LUT P0, PT, PT, PT, UP1, 0x80, 0x8 ;  /* 0x000000000008781c */ /* 0x000fe20003f0f018 */
[----:B------:R-:W-:Y:S11]  /*6610*/  UP2UR UR48, UPR, URZ, 0x2 ;  /* 0x00000002ff307883 */ /* 0x000ff60008000000 */
[----:B------:R-:W-:Y:S01]  /*6620*/  @!UPT UIADD3 URZ, UPT, UPT, URZ, URZ, URZ ;  /* 0x000000fffffff290 */ /* 0x000fe2000fffe0ff */
[----:B-1----:R-:W-:Y:S02]  /*6630*/  @P0 MOV R3, R4 ;  /* 0x0000000400030202 */ /* 0x002fe40000000f00 */
[----:B------:R-:W-:Y:S02]  /*6640*/  @P0 LOP3.LUT R0, R5, 0xffff, RZ, 0xc0, !PT ;  /* 0x0000ffff05000812 */ /* 0x000fe400078ec0ff */
[----:B------:R-:W-:Y:S02]  /*6650*/  @P0 R2UR UR5, R3 ;  /* 0x00000000030502ca */ /* 0x000fe400000e0000 */
[----:B------:R-:W-:Y:S11]  /*6660*/  @P0 R2UR UR4, R0 ;  /* 0x00000000000402ca */ /* 0x000ff600000e0000 */
[----:B------:R-:W-:Y:S02]  /*6670*/  @UP1 UMOV UR37, UR5 ;  /* 0x0000000500251c82 */ /* 0x000fe40008000000 */
[----:B------:R-:W-:Y:S01]  /*6680*/  @UP1 UMOV UR36, UR4 ;  /* 0x0000000400241c82 */ /* 0x000fe20008000000 */
[----:B------:R-:W-:Y:S05]  /*6690*/  BRA.U !UP0, `(.L_x_114) ;  /* 0x0000000108cc7547 */ /* 0x000fea000b800000 */
[----:B------:R-:W1:Y:S01]  /*66a0*/  LDCU UR9, c[0x0][0xb20] ;  /* 0x00016400ff0977ac */ /* 0x000e620008000800 */
[----:B------:R-:W-:Y:S02]  /*66b0*/  UIMAD.WIDE.U32 UR4, UR49, UR55, URZ ;  /* 0x00000037310472a5 */ /* 0x000fe4000f8e00ff */
[----:B------:R-:W-:Y:S02]  /*66c0*/  UIMAD.WIDE.U32 UR6, UR56, UR52, URZ ;  /* 0x00000034380672a5 */ /* 0x000fe4000f8e00ff */
[----:B------:R-:W-:Y:S02]  /*66d0*/  UIMAD.WIDE.U32 UR10, UR36, UR55, URZ ;  /* 0x00000037240a72a5 */ /* 0x000fe4000f8e00ff */
[----:B------:R-:W-:Y:S02]  /*66e0*/  UISETP.NE.AND UP0, UPT, UR54, 0x1, UPT ;  /* 0x000000013600788c */ /* 0x000fe4000bf05270 */
[----:B------:R-:W-:Y:S02]  /*66f0*/  UISETP.NE.AND UP1, UPT, UR42, 0x1, UPT ;  /* 0x000000012a00788c */ /* 0x000fe4000bf25270 */
[----:B------:R-:W-:Y:S02]  /*6700*/  UISETP.NE.AND UP2, UPT, UR39, 0x1, UPT ;  /* 0x000000012700788c */ /* 0x000fe4000bf45270 */
[----:B------:R-:W-:Y:S01]  /*6710*/  UIMAD.WIDE.U32 UR12, UR37, UR52, URZ ;  /* 0x00000034250c72a5 */ /* 0x000fe2000f8e00ff */
[----:B------:R-:W-:Y:S01]  /*6720*/  UMOV UR4, UR5 ;  /* 0x0000000500047c82 */ /* 0x000fe20008000000 */
[----:B------:R-:W-:Y:S01]  /*6730*/  UMOV UR6, UR11 ;  /* 0x0000000b00067c82 */ /* 0x000fe20008000000 */
[----:B-1----:R-:W-:Y:S03]  /*6740*/  USHF.R.U32.HI UR8, URZ, UR9, UR4 ;  /* 0x00000009ff087299 */ /* 0x002fe60008011604 */
[----:B------:R-:W-:Y:S02]  /*6750*/  UMOV UR4, UR7 ;  /* 0x0000000700047c82 */ /* 0x000fe40008000000 */
[----:B------:R-:W-:Y:S02]  /*6760*/  USHF.R.U32.HI UR5, URZ, UR53, UR4 ;  /* 0x00000035ff057299 */ /* 0x000fe40008011604 */
[----:B------:R-:W-:Y:S02]  /*6770*/  USEL UR4, UR49, UR8, !UP0 ;  /* 0x0000000831047287 */ /* 0x000fe4000c000000 */
[----:B------:R-:W-:Y:S02]  /*6780*/  USHF.R.U32.HI UR8, URZ, UR9, UR6 ;  /* 0x00000009ff087299 */ /* 0x000fe40008011606 */
[----:B------:R-:W-:Y:S02]  /*6790*/  UIMAD.WIDE.U32 UR6, UR4, UR40, URZ ;  /* 0x00000028040672a5 */ /* 0x000fe4000f8e00ff */
[----:B------:R-:W-:Y:S02]  /*67a0*/  USEL UR9, UR56, UR5, !UP1 ;  /* 0x0000000538097287 */ /* 0x000fe4000c800000 */
[----:B------:R-:W-:Y:S02]  /*67b0*/  USEL UR8, UR36, UR8, !UP0 ;  /* 0x0000000824087287 */ /* 0x000fe4000c000000 */
[----:B------:R-:W-:Y:S01]  /*67c0*/  UIMAD.WIDE.U32 UR10, UR9, UR40, URZ ;  /* 0x00000028090a72a5 */ /* 0x000fe2000f8e00ff */
[----:B------:R-:W-:Y:S01]  /*67d0*/  UMOV UR6, UR7 ;  /* 0x0000000700067c82 */ /* 0x000fe20008000000 */
[----:B------:R-:W-:Y:S01]  /*67e0*/  UMOV UR5, UR13 ;  /* 0x0000000d00057c82 */ /* 0x000fe20008000000 */
[----:B------:R-:W-:Y:S02]  /*67f0*/  @UP2 USHF.R.U32.HI UR4, URZ, UR41, UR6 ;  /* 0x00000029ff042299 */ /* 0x000fe40008011606 */
[----:B------:R-:W-:Y:S02]  /*6800*/  USHF.R.U32.HI UR5, URZ, UR53, UR5 ;  /* 0x00000035ff057299 */ /* 0x000fe40008011605 */
[----:B------:R-:W-:Y:S02]  /*6810*/  UIMAD UR4, UR39, UR4, URZ ;  /* 0x00000004270472a4 */ /* 0x000fe4000f8e02ff */
[----:B------:R-:W-:Y:S02]  /*6820*/  USEL UR5, UR37, UR5, !UP1 ;  /* 0x0000000525057287 */ /* 0x000fe4000c800000 */
[----:B------:R-:W-:Y:S01]  /*6830*/  UISETP.GE.AND UP0, UPT, UR8, UR4, UPT ;  /* 0x000000040800728c */ /* 0x000fe2000bf06270 */
[----:B------:R-:W-:Y:S01]  /*6840*/  UMOV UR6, UR11 ;  /* 0x0000000b00067c82 */ /* 0x000fe20008000000 */
[----:B------:R-:W-:Y:S02]  /*6850*/  UIMAD.WIDE.U32 UR10, UR8, UR40, URZ ;  /* 0x00000028080a72a5 */ /* 0x000fe4000f8e00ff */
[----:B------:R-:W-:Y:S04]  /*6860*/  @UP2 USHF.R.U32.HI UR9, URZ, UR41, UR6 ;  /* 0x00000029ff092299 */ /* 0x000fe80008011606 */
[----:B------:R-:W-:Y:S01]  /*6870*/  UIMAD UR6, UR39, UR9, URZ ;  /* 0x00000009270672a4 */ /* 0x000fe2000f8e02ff */
[----:B------:R-:W-:Y:S03]  /*6880*/  UMOV UR4, UR11 ;  /* 0x0000000b00047c82 */ /* 0x000fe60008000000 */
[----:B------:R-:W-:Y:S02]  /*6890*/  UISETP.GE.OR UP0, UPT, UR5, UR6, UP0 ;  /* 0x000000060500728c */ /* 0x000fe40008706670 */
[----:B------:R-:W-:Y:S02]  /*68a0*/  USHF.R.U32.HI UR4, URZ, UR41, UR4 ;  /* 0x00000029ff047299 */ /* 0x000fe40008011604 */
[----:B------:R-:W-:Y:S02]  /*68b0*/  UIMAD.WIDE.U32 UR6, UR5, UR40, URZ ;  /* 0x00000028050672a5 */ /* 0x000fe4000f8e00ff */
[----:B------:R-:W-:Y:S02]  /*68c0*/  USEL UR11, UR8, UR4, !UP2 ;  /* 0x00000004080b7287 */ /* 0x000fe4000d000000 */
[----:B------:R-:W-:Y:S02]  /*68d0*/  UIADD3 UR6, UPT, UPT, -UR5, URZ, URZ ;  /* 0x000000ff05067290 */ /* 0x000fe4000fffe1ff */
[----:B------:R-:W-:Y:S02]  /*68e0*/  UIADD3 UR10, UPT, UPT, -UR11, URZ, URZ ;  /* 0x000000ff0b0a7290 */ /* 0x000fe4000fffe1ff */
[----:B------:R-:W-:Y:S02]  /*68f0*/  UIMAD UR6, UR42, UR6, UR37 ;  /* 0x000000062a0672a4 */ /* 0x000fe4000f8e0225 */
[----:B------:R-:W-:Y:S01]  /*6900*/  UIMAD UR10, UR39, UR10, UR8 ;  /* 0x0000000a270a72a4 */ /* 0x000fe2000f8e0208 */
[----:B------:R-:W-:Y:S01]  /*6910*/  @!UP0 UMOV UR4, UR7 ;  /* 0x0000000700048c82 */ /* 0x000fe20008000000 */
[----:B------:R-:W-:Y:S02]  /*6920*/  UIADD3 UR7, UPT, UPT, -UR8, URZ, URZ ;  /* 0x000000ff08077290 */ /* 0x000fe4000fffe1ff */
[----:B------:R-:W-:Y:S04]  /*6930*/  @!UP0 USHF.R.U32.HI UR4, URZ, UR41, UR4 ;  /* 0x00000029ff048299 */ /* 0x000fe80008011604 */
[----:B------:R-:W-:Y:S04]  /*6940*/  @!UP0 USEL UR4, UR5, UR4, !UP2 ;  /* 0x0000000405048287 */ /* 0x000fe8000d000000 */
[----:B------:R-:W-:Y:S02]  /*6950*/  @!UP0 UIMAD UR9, UR9, UR10, UR4 ;  /* 0x0000000a090982a4 */ /* 0x000fe4000f8e0204 */
[----:B------:R-:W-:Y:S02]  /*6960*/  @!UP0 UIADD3 UR10, UPT, UPT, UR11, -UR4, URZ ;  /* 0x800000040b0a8290 */ /* 0x000fe4000fffe0ff */
[----:B------:R-:W-:Y:S02]  /*6970*/  UIMAD UR4, UR54, UR7, UR36 ;  /* 0x00000007360472a4 */ /* 0x000fe4000f8e0224 */
[----:B------:R-:W-:Y:S03]  /*6980*/  @!UP0 UIMAD UR8, UR10, UR39, UR5 ;  /* 0x000000270a0882a4 */ /* 0x000fe6000f8e0205 */
[----:B------:R-:W-:Y:S02]  /*6990*/  @!UP0 UMOV UR5, UR9 ;  /* 0x0000000900058c82 */ /* 0x000fe40008000000 */
[----:B------:R-:W-:Y:S02]  /*69a0*/  UIMAD UR37, UR5, UR42, UR6 ;  /* 0x0000002a052572a4 */ /* 0x000fe4000f8e0206 */
[----:B------:R-:W-:Y:S11]  /*69b0*/  UIMAD UR36, UR8, UR54, UR4 ;  /* 0x00000036082472a4 */ /* 0x000ff6000f8e0204 */
[----:B------:R-:W-:Y:S01]  /*69c0*/  @!UPT UIADD3 URZ, UPT, UPT, URZ, URZ, URZ ;  /* 0x000000fffffff290 */ /* 0x000fe2000fffe0ff */
.L_x_114:
[----:B------:R-:W-:Y:S01]  /*69d0*/  UISETP.NE.AND UP0, UPT, UR38, 0x1, UPT ;  /* 0x000000012600788c */ /* 0x000fe2000bf05270 */
[----:B------:R-:W-:Y:S01]  /*69e0*/  @P0 SHF.R.U32.HI R4, RZ, 0x10, R5 ;  /* 0x00000010ff040819 */ /* 0x000fe20000011605 */
[----:B------:R-:W-:Y:S02]  /*69f0*/  UIADD3 UR11, UPT, UPT, UR44, 0x300, URZ ;  /* 0x000003002c0b7890 */ /* 0x000fe4000fffe0ff */
[----:B------:R-:W-:Y:S01]  /*6a00*/  USHF.L.U32 UR45, UR20, 0x7, URZ ;  /* 0x00000007142d7899 */ /* 0x000fe200080006ff */
[----:B------:R-:W-:Y:S06]  /*6a10*/  @P0 R2UR UR57, R4 ;  /* 0x00000000043902ca */ /* 0x000fec00000e0000 */
[----:B------:R-:W1:Y:S01]  /*6a20*/  @!UP0 LDCU.128 UR12, c[0x0][0xb10] ;  /* 0x00016200ff0c87ac */ /* 0x000e620008000c00 */
[----:B------:R-:W2:Y:S01]  /*6a30*/  @!UP0 LDCU UR5, c[0x0][0xb0c] ;  /* 0x00016180ff0587ac */ /* 0x000ea20008000800 */
[----:B------:R-:W3:Y:S01]  /*6a40*/  @!UP0 LDCU UR10, c[0x0][0xb20] ;  /* 0x00016400ff0a87ac */ /* 0x000ee20008000800 */
[----:B-1----:R-:W-:Y:S02]  /*6a50*/  UIMAD.WIDE.U32 UR8, UR37, UR12, URZ ;  /* 0x0000000c250872a5 */ /* 0x002fe4000f8e00ff */
[----:B------:R-:W-:Y:S02]  /*6a60*/  UIMAD.WIDE.U32 UR6, UR36, UR15, URZ ;  /* 0x0000000f240672a5 */ /* 0x000fe4000f8e00ff */
[----:B------:R-:W-:Y:S03]  /*6a70*/  @!UP0 UISETP.NE.AND UP1, UPT, UR14, 0x1, UPT ;  /* 0x000000010e00888c */ /* 0x000fe6000bf25270 */
[----:B------:R-:W-:Y:S01]  /*6a80*/  @!UP0 UMOV UR4, UR9 ;  /* 0x0000000900048c82 */ /* 0x000fe20008000000 */
[----:B--2---:R-:W-:Y:S02]  /*6a90*/  @!UP0 UISETP.NE.AND UP2, UPT, UR5, 0x1, UPT ;  /* 0x000000010500888c */ /* 0x004fe4000bf45270 */
[----:B------:R-:W-:Y:S01]  /*6aa0*/  @!UP0 USHF.R.U32.HI UR4, URZ, UR13, UR4 ;  /* 0x0000000dff048299 */ /* 0x000fe20008011604 */
[----:B------:R-:W-:Y:S02]  /*6ab0*/  @!UP0 UMOV UR6, UR7 ;  /* 0x0000000700068c82 */ /* 0x000fe40008000000 */
[----:B---3--:R-:W-:Y:S02]  /*6ac0*/  @!UP0 USHF.R.U32.HI UR6, URZ, UR10, UR6 ;  /* 0x0000000aff068299 */ /* 0x008fe40008011606 */
[----:B------:R-:W-:Y:S02]  /*6ad0*/  @!UP0 USEL UR7, UR37, UR4, !UP2 ;  /* 0x0000000425078287 */ /* 0x000fe4000d000000 */
[----:B------:R-:W-:Y:S04]  /*6ae0*/  @!UP0 USEL UR6, UR36, UR6, !UP1 ;  /* 0x0000000624068287 */ /* 0x000fe8000c800000 */
[----:B------:R-:W-:Y:S02]  /*6af0*/  @!UP0 UIADD3 UR4, UPT, UPT, -UR7, UR6, URZ ;  /* 0x0000000607048290 */ /* 0x000fe4000fffe1ff */
[----:B------:R-:W-:Y:S02]  /*6b00*/  @!UP0 UIADD3 UR6, UPT, UPT, UR7, -UR6, URZ ;  /* 0x8000000607068290 */ /* 0x000fe4000fffe0ff */
[----:B------:R-:W-:Y:S02]  /*6b10*/  @!UP0 UIMAD UR37, UR4, UR5, UR37 ;  /* 0x00000005042582a4 */ /* 0x000fe4000f8e0225 */
[----:B------:R-:W-:Y:S02]  /*6b20*/  @!UP0 UIMAD UR36, UR6, UR14, UR36 ;  /* 0x0000000e062482a4 */ /* 0x000fe4000f8e0224 */
[----:B------:R-:W-:Y:S09]  /*6b30*/  ULOP3.LUT UP0, URZ, UR11, 0x90, URZ, 0xc0, !UPT ;  /* 0x000000900bff7892 */ /* 0x000ff2000f80c0ff */
[----:B------:R-:W-:Y:S05]  /*6b40*/  BRA.U !UP0, `(.L_x_115) ;  /* 0x0000000108407547 */ /* 0x000fea000b800000 */
[----:B------:R-:W1:Y:S01]  /*6b50*/  LDCU.64 UR8, c[0x4][0x80] ;  /* 0x01001000ff0877ac */ /* 0x000e620008000a00 */
[----:B------:R-:W-:Y:S01]  /*6b60*/  MOV R15, 0x0 ;  /* 0x00000000000f7802 */ /* 0x000fe20000000f00 */
[----:B------:R-:W-:Y:S02]  /*6b70*/  HFMA2 R12, -RZ, RZ, 0, 5.9604644775390625e-08 ;  /* 0x00000001ff0c7431 */ /* 0x000fe400000001ff */
[----:B------:R-:W-:Y:S02]  /*6b80*/  IMAD.MOV.U32 R8, RZ, RZ, 0x70 ;  /* 0x00000070ff087424 */ /* 0x000fe400078e00ff */
[----:B------:R-:W-:Y:S01]  /*6b90*/  IMAD.MOV.U32 R13, RZ, RZ, RZ ;  /* 0x000000ffff0d7224 */ /* 0x000fe200078e00ff */
[----:B------:R-:W2:Y:S01]  /*6ba0*/  LDCU.64 UR6, c[0x4][0x88] ;  /* 0x01001100ff0677ac */ /* 0x000ea20008000a00 */
[----:B------:R-:W3:Y:S01]  /*6bb0*/  LDC.64 R14, c[0x4][R15] ;  /* 0x010000000f0e7b82 */ /* 0x000ee20000000a00 */
[----:B------:R-:W4:Y:S01]  /*6bc0*/  LDCU.64 UR4, c[0x4][0x8] ;  /* 0x01000100ff0477ac */ /* 0x000f220008000a00 */
[----:B-1----:R-:W-:Y:S01]  /*6bd0*/  MOV R5, UR9 ;  /* 0x0000000900057c02 */ /* 0x002fe20008000f00 */
[----:B------:R-:W-:Y:S01]  /*6be0*/  IMAD.U32 R4, RZ, RZ, UR8 ;  /* 0x00000008ff047e24 */ /* 0x000fe2000f8e00ff */
[----:B--2---:R-:W-:Y:S01]  /*6bf0*/  MOV R7, UR7 ;  /* 0x0000000700077c02 */ /* 0x004fe20008000f00 */
[----:B------:R-:W-:Y:S01]  /*6c00*/  IMAD.U32 R6, RZ, RZ, UR6 ;  /* 0x00000006ff067e24 */ /* 0x000fe2000f8e00ff */
[----:B----4-:R-:W-:Y:S01]  /*6c10*/  MOV R11, UR5 ;  /* 0x00000005000b7c02 */ /* 0x010fe20008000f00 */
[----:B------:R-:W-:Y:S02]  /*6c20*/  IMAD.U32 R10, RZ, RZ, UR4 ;  /* 0x00000004ff0a7e24 */ /* 0x000fe4000f8e00ff */
[----:B------:R-:W-:Y:S07]  /*6c30*/  LEPC R20, `(.L_x_115) ;  /* 0x000000001014794e */ /* 0x000fee0000000000 */
[----:B---3-5:R-:W-:Y:S05]  /*6c40*/  CALL.ABS.NOINC R14 ;  /* 0x000000000e007343 */ /* 0x028fea0003c00000 */
.L_x_115:
[----:B------:R-:W-:Y:S01]  /*6c50*/  LOP3.LUT P0, RZ, R98, 0x90, RZ, 0xc0, !PT ;  /* 0x0000009062ff7812 */ /* 0x000fe2000780c0ff */
[----:B------:R-:W-:Y:S11]  /*6c60*/  BSSY.RECONVERGENT B6, `(.L_x_116) ;  /* 0x0000013000067945 */ /* 0x000ff60003800200 */
[----:B------:R-:W-:Y:S01]  /*6c70*/  @!UPT UIADD3 URZ, UPT, UPT, URZ, URZ, URZ ;  /* 0x000000fffffff290 */ /* 0x000fe2000fffe0ff */
[----:B------:R-:W-:Y:S05]  /*6c80*/  @!P0 BRA `(.L_x_117) ;  /* 0x0000000000408947 */ /* 0x000fea0003800000 */
        /* <DEDUP_REMOVED lines=16> */
.L_x_117:
[----:B------:R-:W-:Y:S05]  /*6d90*/  BSYNC.RECONVERGENT B6 ;  /* 0x0000000000067941 */ /* 0x000fea0003800200 */
.L_x_116:
[----:B------:R-:W-:Y:S01]  /*6da0*/  R2UR UR4, R92 ;  /* 0x000000005c0472ca */ /* 0x000fe200000e0000 */
[----:B------:R-:W-:Y:S01]  /*6db0*/  UISETP.NE.U32.AND UP0, UPT, UR58, URZ, UPT ;  /* 0x000000ff3a00728c */ /* 0x000fe2000bf05070 */
[----:B------:R-:W-:Y:S02]  /*6dc0*/  ISETP.NE.U32.AND P4, PT, R84, RZ, PT ;  /* 0x000000ff5400720c */ /* 0x000fe40003f85070 */
[----:B------:R-:W-:Y:S01]  /*6dd0*/  ISETP.NE.U32.AND P3, PT, RZ, UR50, PT ;  /* 0x00000032ff007c0c */ /* 0x000fe2000bf65070 */
[----:B------:R-:W-:Y:S01]  /*6de0*/  UISETP.NE.AND.EX UP1, UPT, UR59, URZ, UPT, UP0 ;  /* 0x000000ff3b00728c */ /* 0x000fe2000bf25300 */
[----:B------:R-:W-:Y:S01]  /*6df0*/  ISETP.NE.AND.EX P4, PT, R85, RZ, PT, P4 ;  /* 0x000000ff5500720c */ /* 0x000fe20003f85340 */
[----:B------:R-:W-:Y:S01]  /*6e00*/  UPLOP3.LUT UP0, UPT, UPT, UPT, UPT, 0x40, 0x4 ;  /* 0x000000000004789c */ /* 0x000fe20003f0e870 */
[----:B------:R-:W-:Y:S05]  /*6e10*/  ISETP.NE.AND.EX P3, PT, RZ, UR51, PT, P3 ;  /* 0x00000033ff007c0c */ /* 0x000fea000bf65330 */
[----:B------:R-:W-:Y:S06]  /*6e20*/  UISETP.NE.AND UP2, UPT, UR4, URZ, UPT ;  /* 0x000000ff0400728c */ /* 0x000fec000bf45270 */
[----:B------:R-:W-:Y:S05]  /*6e30*/  PLOP3.LUT P1, PT, PT, PT, UP2, 0x80, 0x8 ;  /* 0x000000000008781c */ /* 0x000fea0003f2f028 */
[----:B------:R-:W-:Y:S06]  /*6e40*/  @UP2 UPLOP3.LUT UP0, UPT, UPT, UPT, UP1, 0x80, 0x8 ;  /* 0x000000000008289c */ /* 0x000fec0003f0f010 */
[----:B------:R-:W-:Y:S01]  /*6e50*/  PLOP3.LUT P0, PT, PT, PT, UP0, 0x80, 0x8 ;  /* 0x000000000008781c */ /* 0x000fe20003f0f008 */
[----:B------:R-:W-:Y:S01]  /*6e60*/  @!UPT UIADD3 URZ, UPT, UPT, URZ, URZ, URZ ;  /* 0x000000fffffff290 */ /* 0x000fe2000fffe0ff */
[----:B------:R-:W-:Y:S11]  /*6e70*/  BRA.U !UP1, `(.L_x_118) ;  /* 0x00000001093c7547 */ /* 0x000ff6000b800000 */
[----:B------:R-:W-:Y:S01]  /*6e80*/  UISETP.NE.U32.AND UP0, UPT, UR50, URZ, UPT ;  /* 0x000000ff3200728c */ /* 0x000fe2000bf05070 */
[----:B------:R-:W-:Y:S01]  /*6e90*/  HFMA2 R0, -RZ, RZ, 0, 5.9604644775390625e-08 ;  /* 0x00000001ff007431 */ /* 0x000fe200000001ff */
[----:B------:R-:W1:Y:S01]  /*6ea0*/  LDCU.64 UR8, c[0x0][0x358] ;  /* 0x00006b00ff0877ac */ /* 0x000e620008000a00 */
[----:B------:R-:W-:Y:S01]  /*6eb0*/  IMAD.MOV.U32 R86, RZ, RZ, 0x1 ;  /* 0x00000001ff567424 */ /* 0x000fe200078e00ff */
[----:B------:R-:W-:Y:S06]  /*6ec0*/  UISETP.NE.AND.EX UP0, UPT, UR51, URZ, UPT, UP0 ;  /* 0x000000ff3300728c */ /* 0x000fec000bf05300 */
        /* <DEDUP_REMOVED lines=9> */
[----:B-12---:R-:W-:Y:S02]  /*6f60*/  @!P2 IMAD.U32 R41, RZ, RZ, UR4 ;  /* 0x00000004ff29ae24 */ /* 0x006fe4000f8e00ff */
.L_x_118:
[----:B------:R-:W-:Y:S05]  /*6f70*/  @!P4 BRA `(.L_x_119) ;  /* 0x000000000024c947 */ /* 0x000fea0003800000 */
[----:B------:R-:W-:Y:S01]  /*6f80*/  ISETP.NE.U32.AND P2, PT, R74, RZ, PT ;  /* 0x000000ff4a00720c */ /* 0x000fe20003f45070 */
[----:B------:R-:W1:Y:S03]  /*6f90*/  LDCU.64 UR4, c[0x0][0x358] ;  /* 0x00006b00ff0477ac */ /* 0x000e660008000a00 */
[----:B------:R-:W-:Y:S11]  /*6fa0*/  ISETP.NE.AND.EX P2, PT, R75, RZ, PT, P2 ;  /* 0x000000ff4b00720c */ /* 0x000ff60003f45320 */
[----:B------:R-:W-:Y:S02]  /*6fb0*/  @!UPT UIADD3 URZ, UPT, UPT, URZ, URZ, URZ ;  /* 0x000000fffffff290 */ /* 0x000fe4000fffe0ff */
[----:B------:R-:W2:Y:S01]  /*6fc0*/  @P2 LDC.64 R4, c[0x0][0x8a8] ;  /* 0x00022a00ff042b82 */ /* 0x000ea20000000a00 */
[----:B------:R-:W-:Y:S04]  /*6fd0*/  @P2 IMAD R0, R84, UR47, RZ ;  /* 0x0000002f54002c24 */ /* 0x000fe8000f8e02ff */
[----:B--2---:R-:W-:Y:S05]  /*6fe0*/  @P2 IMAD.WIDE R4, R0, 0x4, R4 ;  /* 0x0000000400042825 */ /* 0x004fea00078e0204 */
[----:B-1---5:R1:W5:Y:S02]  /*6ff0*/  @P2 LDG.E R38, desc[UR4][R4.64] ;  /* 0x0000000404262981 */ /* 0x022364000c1e1900 */
[----:B-1----:R-:W2:Y:S02]  /*7000*/  @!P2 LDC R38, c[0x0][0x8a0] ;  /* 0x00022800ff26ab82 */ /* 0x002ea40000000800 */
.L_x_119:
[----:B-----5:R-:W-:Y:S01]  /*7010*/  FSETP.NEU.AND P2, PT, R41, RZ, PT ;  /* 0x000000ff2900720b */ /* 0x020fe20003f4d000 */
[----:B------:R-:W-:Y:S01]  /*7020*/  USHF.L.U32 UR8, UR46, 0x6, URZ ;  /* 0x000000062e087899 */ /* 0x000fe200080006ff */
[----:B------:R-:W-:Y:S01]  /*7030*/  SEL R5, RZ, 0xffffffff, P3 ;  /* 0xffffffffff057807 */ /* 0x000fe20001800000 */
[----:B------:R-:W-:Y:S01]  /*7040*/  UISETP.NE.AND UP0, UPT, UR60, 0x1, UPT ;  /* 0x000000013c00788c */ /* 0x000fe2000bf05270 */
[----:B------:R-:W-:Y:S01]  /*7050*/  LOP3.LUT P4, RZ, R86, 0xff, RZ, 0xc0, !PT ;  /* 0x000000ff56ff7812 */ /* 0x000fe2000788c0ff */
[----:B------:R-:W-:Y:S01]  /*7060*/  UIMAD.WIDE.U32 UR4, UR8, UR61, URZ ;  /* 0x0000003d080472a5 */ /* 0x000fe2000f8e00ff */
[----:B------:R-:W-:Y:S01]  /*7070*/  @P1 SEL R4, RZ, 0xffffffff, P2 ;  /* 0xffffffffff041807 */ /* 0x000fe20001000000 */
[----:B------:R-:W-:Y:S01]  /*7080*/  IMAD.U32 R103, RZ, RZ, UR8 ;  /* 0x00000008ff677e24 */ /* 0x000fe2000f8e00ff */
[----:B------:R-:W-:Y:S01]  /*7090*/  LEA R0, R94, UR44, 0x3 ;  /* 0x0000002c5e007c11 */ /* 0x000fe2000f8e18ff */
[----:B------:R-:W-:Y:S01]  /*70a0*/  BSSY B1, `(.L_x_120) ;  /* 0x000004e000017945 */ /* 0x000fe20003800000 */
[----:B------:R-:W-:Y:S01]  /*70b0*/  @P0 SEL R4, R5, R4, !P4 ;  /* 0x0000000405040207 */ /* 0x000fe20006000000 */
[----:B------:R-:W-:Y:S01]  /*70c0*/  IMAD.MOV.U32 R106, RZ, RZ, 0x1 ;  /* 0x00000001ff6a7424 */ /* 0x000fe200078e00ff */
[----:B------:R-:W-:Y:S01]  /*70d0*/  LEA R104, R36, UR44, 0x3 ;  /* 0x0000002c24687c11 */ /* 0x000fe2000f8e18ff */
[----:B------:R-:W-:Y:S01]  /*70e0*/  UMOV UR4, UR5 ;  /* 0x0000000500047c82 */ /* 0x000fe20008000000 */
[----:B------:R-:W-:Y:S01]  /*70f0*/  @P1 LOP3.LUT R4, R4, 0x1, RZ, 0xc0, !PT ;  /* 0x0000000104041812 */ /* 0x000fe200078ec0ff */
[----:B------:R-:W-:Y:S01]  /*7100*/  USHF.R.U32.HI UR4, URZ, UR62, UR4 ;  /* 0x0000003eff047299 */ /* 0x000fe20008011604 */
[----:B------:R-:W-:Y:S01]  /*7110*/  SHF.L.U32 R3, R96, 0x1f, RZ ;  /* 0x0000001f60037819 */ /* 0x000fe200000006ff */
[----:B------:R-:W-:Y:S01]  /*7120*/  IMAD.IADD R39, R37, 0x1, R2 ;  /* 0x0000000125277824 */ /* 0x000fe200078e0202 */
[----:B------:R-:W-:Y:S01]  /*7130*/  ISETP.NE.U32.OR P6, PT, R4, 0x1, !P1 ;  /* 0x000000010400780c */ /* 0x000fe20004fc5470 */
[----:B------:R-:W-:Y:S01]  /*7140*/  USEL UR4, UR8, UR4, !UP0 ;  /* 0x0000000408047287 */ /* 0x000fe2000c000000 */
[----:B------:R-:W-:Y:S01]  /*7150*/  R2UR UR6, R89 ;  /* 0x00000000590672ca */ /* 0x000fe200000e0000 */
[----:B------:R-:W-:Y:S01]  /*7160*/  UISETP.NE.AND UP0, UPT, UR63, 0x1, UPT ;  /* 0x000000013f00788c */ /* 0x000fe2000bf05270 */
[----:B------:R-:W-:Y:S02]  /*7170*/  R2UR UR9, R88 ;  /* 0x00000000580972ca */ /* 0x000fe400000e0000 */
[----:B------:R-:W-:Y:S02]  /*7180*/  CS2R R82, SRZ ;  /* 0x0000000000527805 */ /* 0x000fe4000001ff00 */
[----:B------:R-:W-:Y:S01]  /*7190*/  PLOP3.LUT P3, PT, PT, PT, UP1, 0x80, 0x8 ;  /* 0x000000000008781c */ /* 0x000fe20003f6f018 */
[----:B------:R-:W-:Y:S01]  /*71a0*/  IMAD.U32 R102, RZ, RZ, UR4 ;  /* 0x00000004ff667e24 */ /* 0x000fe2000f8e00ff */
[----:B------:R-:W-:Y:S01]  /*71b0*/  SEL R4, RZ, 0xffffffff, P2 ;  /* 0xffffffffff047807 */ /* 0x000fe20001000000 */
[----:B------:R-:W-:Y:S01]  /*71c0*/  IMAD R8, RZ, RZ, -UR4 ;  /* 0x80000004ff087e24 */ /* 0x000fe2000f8e02ff */
[----:B------:R-:W-:Y:S01]  /*71d0*/  PLOP3.LUT P2, PT, PT, PT, UP0, 0x80, 0x8 ;  /* 0x000000000008781c */ /* 0x000fe20003f4f008 */
[----:B------:R-:W-:Y:S01]  /*71e0*/  IMAD.U32 R101, RZ, RZ, UR4 ;  /* 0x00000004ff657e24 */ /* 0x000fe2000f8e00ff */
[----:B------:R-:W-:Y:S01]  /*71f0*/  P2R R105, PR, RZ, 0x40 ;  /* 0x00000040ff697803 */ /* 0x000fe20000000000 */
[----:B------:R-:W-:Y:S01]  /*7200*/  IMAD R103, R8, UR60, R103 ;  /* 0x0000003c08677c24 */ /* 0x000fe2000f8e0267 */
[----:B------:R-:W-:Y:S01]  /*7210*/  @P6 SHF.L.U32 R7, R93, 0x1f, RZ ;  /* 0x0000001f5d076819 */ /* 0x000fe200000006ff */
[----:B------:R-:W-:Y:S01]  /*7220*/  UIMAD.WIDE.U32 UR6, UR4, UR6, URZ ;  /* 0x00000006040672a5 */ /* 0x000fe2000f8e00ff */
[----:B------:R-:W-:Y:S02]  /*7230*/  CS2R R80, SRZ ;  /* 0x0000000000507805 */ /* 0x000fe4000001ff00 */
[----:B------:R-:W-:Y:S01]  /*7240*/  CS2R R78, SRZ ;  /* 0x00000000004e7805 */ /* 0x000fe2000001ff00 */
[----:B------:R-:W1:Y:S01]  /*7250*/  @P6 SYNCS.PHASECHK.TRANS64.TRYWAIT P1, [R0+URZ+0x1a0], R7 ;  /* 0x0001a007000065a7 */ /* 0x000e6200080211ff */
[----:B------:R-:W-:Y:S02]  /*7260*/  @P3 SEL R4, R5, R4, !P4 ;  /* 0x0000000405043207 */ /* 0x000fe40006000000 */
[----:B------:R-:W-:Y:S01]  /*7270*/  CS2R R76, SRZ ;  /* 0x00000000004c7805 */ /* 0x000fe2000001ff00 */
[----:B------:R-:W-:Y:S01]  /*7280*/  UMOV UR5, UR7 ;  /* 0x0000000700057c82 */ /* 0x000fe20008000000 */
[----:B------:R-:W-:Y:S01]  /*7290*/  LOP3.LUT R4, R4, 0x1, RZ, 0xc0, !PT ;  /* 0x0000000104047812 */ /* 0x000fe200078ec0ff */
[----:B------:R-:W-:Y:S03]  /*72a0*/  USHF.R.U32.HI UR5, URZ, UR9, UR5 ;  /* 0x00000009ff057299 */ /* 0x000fe60008011605 */
[----:B------:R-:W-:Y:S03]  /*72b0*/  ISETP.NE.U32.AND P5, PT, R4, 0x1, PT ;  /* 0x000000010400780c */ /* 0x000fe60003fa5070 */
[----:B------:R-:W-:Y:S02]  /*72c0*/  SEL R102, R102, UR5, !P2 ;  /* 0x0000000566667c07 */ /* 0x000fe4000d000000 */
[----:B------:R-:W-:Y:S01]  /*72d0*/  P2R R107, PR, RZ, 0x20 ;  /* 0x00000020ff6b7803 */ /* 0x000fe20000000000 */
[----:B------:R3:W4:Y:S02]  /*72e0*/  SYNCS.PHASECHK.TRANS64.TRYWAIT P0, [R104+URZ+0x1e0], R3 ;  /* 0x0001e003680075a7 */ /* 0x00072400080011ff */
[----:B------:R-:W-:Y:S04]  /*72f0*/  IMAD.MOV R6, RZ, RZ, -R102 ;  /* 0x000000ffff067224 */ /* 0x000fe800078e0a66 */
[----:B------:R-:W-:Y:S01]  /*7300*/  IMAD R101, R6, UR63, R101 ;  /* 0x0000003f06657c24 */ /* 0x000fe2000f8e0265 */
[----:B-1----:R-:W-:Y:S01]  /*7310*/  @P6 SEL R106, RZ, 0x1, !P1 ;  /* 0x00000001ff6a6807 */ /* 0x002fe20004800000 */
[----:B---3--:R-:W-:Y:S06]  /*7320*/  @!P6 BRA `(.L_x_121) ;  /* 0x000000000094e947 */ /* 0x008fec0003800000 */
[----:B------:R-:W-:Y:S01]  /*7330*/  @P5 IMAD R6, R94, 0x1000, R97 ;  /* 0x000010005e065824 */ /* 0x000fe200078e0261 */
[----:B------:R-:W-:Y:S01]  /*7340*/  LOP3.LUT P6, RZ, R73, 0x80, RZ, 0xc0, !PT ;  /* 0x0000008049ff7812 */ /* 0x000fe200078cc0ff */
[----:B------:R-:W1:Y:S01]  /*7350*/  S2R R2, SR_CgaCtaId ;  /* 0x0000000000027919 */ /* 0x000e620000008800 */
[----:B------:R-:W-:Y:S01]  /*7360*/  ISETP.NE.AND P2, PT, R106, RZ, PT ;  /* 0x000000ff6a00720c */ /* 0x000fe20003f45270 */
[----:B------:R-:W-:Y:S01]  /*7370*/  @P5 VIADD R4, R6, UR44 ;  /* 0x0000002c06045c36 */ /* 0x000fe20008000000 */
[----:B------:R-:W-:Y:S01]  /*7380*/  PLOP3.LUT P1, PT, PT, PT, PT, 0x8, 0x80 ;  /* 0x000000000080781c */ /* 0x000fe20003f2e170 */
[----:B------:R-:W-:Y:S01]  /*7390*/  BSSY B0, `(.L_x_122) ;  /* 0x000000d000007945 */ /* 0x000fe20003800000 */
[----:B------:R-:W-:Y:S01]  /*73a0*/  @P5 PLOP3.LUT P1, PT, P6, PT, PT, 0x80, 0x8 ;  /* 0x000000000008581c */ /* 0x000fe2000372f070 */
[C---:B------:R-:W-:Y:S01]  /*73b0*/  @P5 VIADD R5, R4.reuse, 0x300 ;  /* 0x0000030004055836 */ /* 0x040fe20000000000 */
[----:B------:R-:W-:Y:S01]  /*73c0*/  CS2R R78, SRZ ;  /* 0x00000000004e7805 */ /* 0x000fe2000001ff00 */
[----:B------:R-:W-:Y:S01]  /*73d0*/  @P5 VIADD R4, R4, 0x310 ;  /* 0x0000031004045836 */ /* 0x000fe20000000000 */
[----:B------:R-:W-:Y:S02]  /*73e0*/  CS2R R76, SRZ ;  /* 0x00000000004c7805 */ /* 0x000fe4000001ff00 */
[----:B------:R-:W-:Y:S02]  /*73f0*/  CS2R R82, SRZ ;  /* 0x0000000000527805 */ /* 0x000fe4000001ff00 */
[----:B------:R-:W-:Y:S05]  /*7400*/  CS2R R80, SRZ ;  /* 0x0000000000507805 */ /* 0x000fea000001ff00 */
[----:B------:R-:W-:Y:S01]  /*7410*/  @P1 VIADD R4, R5, 0xfffffff0 ;  /* 0xfffffff005041836 */ /* 0x000fe20000000000 */
[----:B------:R-:W-:Y:S06]  /*7420*/  @P2 BRA `(.L_x_123) ;  /* 0x00000000000c2947 */ /* 0x000fec0003800000 */
[----:B------:R-:W-:Y:S04]  /*7430*/  SHF.L.U32 R5, R93, 0x1f, RZ ;  /* 0x0000001f5d057819 */ /* 0x000fe800000006ff */
[----:B------:R-:W3:Y:S02]  /*7440*/  SYNCS.PHASECHK.TRANS64.TRYWAIT P1, [R0+URZ+0x1a0], R5 ;  /* 0x0001a005000075a7 */ /* 0x000ee400080211ff */
[----:B---3--:R-:W-:Y:S05]  /*7450*/  @!P1 BRA `(.L_x_124) ;  /* 0x0000002c002c9947 */ /* 0x008fea0003800000 */
.L_x_123:
[----:B------:R-:W-:Y:S05]  /*7460*/  BSYNC B0 ;  /* 0x0000000000007941 */ /* 0x000fea0003800000 */
.L_x_122:
[----:B------:R-:W-:Y:S01]  /*7470*/  ISETP.NE.AND P1, PT, R107, RZ, PT ;  /* 0x000000ff6b00720c */ /* 0x000fe20003f25270 */
[----:B---3--:R-:W-:Y:S02]  /*7480*/  VIADD R5, R0, 0x1b0 ;  /* 0x000001b000057836 */ /* 0x008fe40000000000 */
[----:B------:R-:W-:Y:S03]  /*7490*/  VIADD R94, R94, 0x1 ;  /* 0x000000015e5e7836 */ /* 0x000fe60000000000 */
[----:B-1----:R-:W-:Y:S07]  /*74a0*/  PRMT R2, R2, 0x654, R5 ;  /* 0x0000065402027816 */ /* 0x002fee0000000005 */
[----:B------:R1:W3:Y:S04]  /*74b0*/  @P1 LDS.128 R76, [R6+UR44+0x300] ;  /* 0x0003002c064c1984 */ /* 0x0002e80008000c00 */
[----:B------:R1:W1:Y:S01]  /*74c0*/  @P1 LDS.128 R80, [R4] ;  /* 0x0000000004501984 */ /* 0x0002620000000c00 */
[C---:B------:R-:W-:Y:S01]  /*74d0*/  ISETP.NE.AND P1, PT, R94.reuse, 0x2, PT ;  /* 0x000000025e00780c */ /* 0x040fe20003f25270 */
[----:B------:R-:W-:Y:S01]  /*74e0*/  @!PT LDS RZ, [RZ] ;  /* 0x00000000fffff984 */ /* 0x000fe20000000800 */
[----:B------:R-:W-:Y:S01]  /*74f0*/  @!PT LDS RZ, [RZ] ;  /* 0x00000000fffff984 */ /* 0x000fe20000000800 */
[----:B------:R-:W-:Y:S01]  /*7500*/  @!PT LDS RZ, [RZ] ;  /* 0x00000000fffff984 */ /* 0x000fe20000000800 */
[----:B------:R-:W-:Y:S01]  /*7510*/  @!PT LDS RZ, [RZ] ;  /* 0x00000000fffff984 */ /* 0x000fe20000000800 */
[----:B------:R5:W-:Y:S06]  /*7520*/  MEMBAR.ALL.CTA ;  /* 0x0000000000007992 */ /* 0x000bec0000008000 */
[----:B-----5:R-:W5:Y:S01]  /*7530*/  FENCE.VIEW.ASYNC.S ;  /* 0x00000000000073c6 */ /* 0x020f620000000000 */
[----:B------:R-:W-:Y:S02]  /*7540*/  SEL R0, RZ, 0x1, P1 ;  /* 0x00000001ff007807 */ /* 0x000fe40000800000 */
[----:B------:R-:W-:Y:S02]  /*7550*/  SEL R94, R94, RZ, P1 ;  /* 0x000000ff5e5e7207 */ /* 0x000fe40000800000 */
[----:B------:R-:W-:Y:S01]  /*7560*/  LOP3.LUT R93, R93, R0, RZ, 0x3c, !PT ;  /* 0x000000005d5d7212 */ /* 0x000fe200078e3cff */
[----:B-----5:R1:W-:Y:S06]  /*7570*/  SYNCS.ARRIVE.TRANS64.RED.A1T0 RZ, [R2+URZ], RZ ;  /* 0x000000ff02ff79a7 */ /* 0x0203ec00081004ff */
.L_x_121:
[----:B------:R-:W-:Y:S05]  /*7580*/  BSYNC B1 ;  /* 0x0000000000017941 */ /* 0x000fea0003800000 */
.L_x_120:
[----:B------:R-:W-:Y:S04]  /*7590*/  SHF.R.U32.HI R0, RZ, 0x15, R39 ;  /* 0x00000015ff007819 */ /* 0x000fe80000011627 */
[----:B------:R-:W-:Y:S01]  /*75a0*/  LOP3.LUT P1, RZ, R0, 0x3, R87, 0x48, !PT ;  /* 0x0000000300ff7812 */ /* 0x000fe20007824857 */
[----:B------:R-:W-:Y:S01]  /*75b0*/  @!UPT UIADD3 URZ, UPT, UPT, URZ, URZ, URZ ;  /* 0x000000fffffff290 */ /* 0x000fe2000fffe0ff */
[----:B----4-:R-:W-:Y:S11]  /*75c0*/  @P0 BRA `(.L_x_125) ;  /* 0x0000000000080947 */ /* 0x010ff60003800000 */
[----:B------:R-:W4:Y:S02]  /*75d0*/  SYNCS.PHASECHK.TRANS64.TRYWAIT P0, [R104+URZ+0x1e0], R3 ;  /* 0x0001e003680075a7 */ /* 0x000f2400080011ff */
[----:B----4-:R-:W-:Y:S05]  /*75e0*/  @!P0 BRA `(.L_x_126) ;  /* 0x0000002800dc8947 */ /* 0x010fea0003800000 */
.L_x_125:
[----:B------:R-:W-:Y:S04]  /*75f0*/  BSSY.RECONVERGENT B6, `(.L_x_127) ;  /* 0x0000012000067945 */ /* 0x000fe80003800200 */
[----:B------:R-:W-:Y:S05]  /*7600*/  @!P1 BRA `(.L_x_128) ;  /* 0x0000000000409947 */ /* 0x000fea0003800000 */
[----:B------:R-:W5:Y:S01]  /*7610*/  LDCU.64 UR8, c[0x4][0x70] ;  /* 0x01000e00ff0877ac */ /* 0x000f620008000a00 */
[----:B----4-:R-:W-:Y:S01]  /*7620*/  MOV R3, 0x0 ;  /* 0x0000000000037802 */ /* 0x010fe20000000f00 */
[----:B------:R-:W-:Y:S02]  /*7630*/  HFMA2 R12, -RZ, RZ, 0, 5.9604644775390625e-08 ;  /* 0x00000001ff0c7431 */ /* 0x000fe400000001ff */
[----:B------:R-:W-:Y:S02]  /*7640*/  IMAD.MOV.U32 R8, RZ, RZ, 0x192 ;  /* 0x00000192ff087424 */ /* 0x000fe400078e00ff */
[----:B------:R-:W-:Y:S01]  /*7650*/  IMAD.MOV.U32 R13, RZ, RZ, RZ ;  /* 0x000000ffff0d7224 */ /* 0x000fe200078e00ff */
[----:B------:R-:W4:Y:S01]  /*7660*/  LDCU.64 UR6, c[0x4][0x78] ;  /* 0x01000f00ff0677ac */ /* 0x000f220008000a00 */
[----:B-1----:R-:W1:Y:S01]  /*7670*/  LDC.64 R2, c[0x4][R3] ;  /* 0x0100000003027b82 */ /* 0x002e620000000a00 */
[----:B------:R-:W2:Y:S01]  /*7680*/  LDCU.64 UR4, c[0x4][0x10] ;  /* 0x01000200ff0477ac */ /* 0x000ea20008000a00 */
[----:B-----5:R-:W-:Y:S01]  /*7690*/  MOV R5, UR9 ;  /* 0x0000000900057c02 */ /* 0x020fe20008000f00 */
[----:B------:R-:W-:Y:S01]  /*76a0*/  IMAD.U32 R4, RZ, RZ, UR8 ;  /* 0x00000008ff047e24 */ /* 0x000fe2000f8e00ff */
[----:B----4-:R-:W-:Y:S01]  /*76b0*/  MOV R7, UR7 ;  /* 0x0000000700077c02 */ /* 0x010fe20008000f00 */
[----:B------:R-:W-:Y:S01]  /*76c0*/  IMAD.U32 R6, RZ, RZ, UR6 ;  /* 0x00000006ff067e24 */ /* 0x000fe2000f8e00ff */
[----:B--2---:R-:W-:Y:S01]  /*76d0*/  MOV R11, UR5 ;  /* 0x00000005000b7c02 */ /* 0x004fe20008000f00 */
[----:B------:R-:W-:Y:S02]  /*76e0*/  IMAD.U32 R10, RZ, RZ, UR4 ;  /* 0x00000004ff0a7e24 */ /* 0x000fe4000f8e00ff */
[----:B------:R-:W-:Y:S07]  /*76f0*/  LEPC R20, `(.L_x_128) ;  /* 0x000000001014794e */ /* 0x000fee0000000000 */
[----:B-1-3--:R-:W-:Y:S05]  /*7700*/  CALL.ABS.NOINC R2 ;  /* 0x0000000002007343 */ /* 0x00afea0003c00000 */
.L_x_128:
[----:B------:R-:W-:Y:S05]  /*7710*/  BSYNC.RECONVERGENT B6 ;  /* 0x0000000000067941 */ /* 0x000fea0003800200 */
.L_x_127:
[-C--:B---3--:R-:W-:Y:S01]  /*7720*/  F2FP.F16.E4M3.UNPACK_B R42, R76.reuse ;  /* 0x0000004cff2a723e */ /* 0x088fe200020006ff */
[----:B------:R-:W-:Y:S05]  /*7730*/  WARPSYNC.ALL ;  /* 0x0000000000007948 */ /* 0x000fea0003800000 */
[----:B------:R-:W-:Y:S01]  /*7740*/  R2UR UR4, R39 ;  /* 0x00000000270472ca */ /* 0x000fe200000e0000 */
[--C-:B------:R-:W-:Y:S01]  /*7750*/  HADD2.F32 R40, -RZ, R42.reuse.H0_H0 ;  /* 0x2000002aff287230 */ /* 0x100fe20000004100 */
[----:B------:R-:W-:Y:S01]  /*7760*/  F2FP.F16.E4M3.UNPACK_B R44, R76.H1 ;  /* 0x0000004cff2c723e */ /* 0x000fe200030006ff */
[----:B------:R-:W-:Y:S01]  /*7770*/  HADD2.F32 R43, -RZ, R42.H1_H1 ;  /* 0x3000002aff2b7230 */ /* 0x000fe20000004100 */
[-C--:B------:R-:W-:Y:S01]  /*7780*/  F2FP.F16.E4M3.UNPACK_B R46, R77.reuse ;  /* 0x0000004dff2e723e */ /* 0x080fe200020006ff */
[----:B------:R-:W-:Y:S01]  /*7790*/  BSSY.RECONVERGENT B0, `(.L_x_129) ;  /* 0x00000a2000007945 */ /* 0x000fe20003800200 */
[----:B------:R-:W-:Y:S01]  /*77a0*/  F2FP.F16.E4M3.UNPACK_B R48, R77.H1 ;  /* 0x0000004dff30723e */ /* 0x000fe200030006ff */
[--C-:B------:R-:W-:Y:S01]  /*77b0*/  HADD2.F32 R42, -RZ, R44.reuse.H0_H0 ;  /* 0x2000002cff2a7230 */ /* 0x100fe20000004100 */
[-C--:B------:R-:W-:Y:S01]  /*77c0*/  F2FP.F16.E4M3.UNPACK_B R50, R78.reuse ;  /* 0x0000004eff32723e */ /* 0x080fe200020006ff */
[----:B------:R-:W-:Y:S01]  /*77d0*/  HADD2.F32 R44, -RZ, R44.H1_H1 ;  /* 0x3000002cff2c7230 */ /* 0x000fe20000004100 */
[----:B------:R-:W-:Y:S01]  /*77e0*/  F2FP.F16.E4M3.UNPACK_B R52, R78.H1 ;  /* 0x0000004eff34723e */ /* 0x000fe200030006ff */
[--C-:B------:R-:W-:Y:S01]  /*77f0*/  HADD2.F32 R45, -RZ, R46.reuse.H0_H0 ;  /* 0x2000002eff2d7230 */ /* 0x100fe20000004100 */
[-C--:B------:R-:W-:Y:S01]  /*7800*/  F2FP.F16.E4M3.UNPACK_B R54, R79.reuse ;  /* 0x0000004fff36723e */ /* 0x080fe200020006ff */
[----:B-1----:R-:W2:Y:S01]  /*7810*/  LDTM.x32 R4, tmem[UR4] ;  /* 0x00000004000479ee */ /* 0x002ea200082c0000 */
[----:B------:R-:W-:Y:S01]  /*7820*/  F2FP.F16.E4M3.UNPACK_B R56, R79.H1 ;  /* 0x0000004fff38723e */ /* 0x000fe200030006ff */
[----:B------:R-:W-:Y:S01]  /*7830*/  HADD2.F32 R46, -RZ, R46.H1_H1 ;  /* 0x3000002eff2e7230 */ /* 0x000fe20000004100 */
[----:B------:R-:W-:Y:S01]  /*7840*/  F2FP.F16.E4M3.UNPACK_B R58, R80 ;  /* 0x00000050ff3a723e */ /* 0x000fe200020006ff */
[--C-:B------:R-:W-:Y:S01]  /*7850*/  HADD2.F32 R49, -RZ, R50.reuse.H0_H0 ;  /* 0x20000032ff317230 */ /* 0x100fe20000004100 */
[----:B------:R-:W-:Y:S01]  /*7860*/  IADD3 R117, PT, PT, R97, UR44, RZ ;  /* 0x0000002c61757c10 */ /* 0x000fe2000fffe0ff */
[----:B------:R-:W-:Y:S01]  /*7870*/  HADD2.F32 R50, -RZ, R50.H1_H1 ;  /* 0x30000032ff327230 */ /* 0x000fe20000004100 */
[----:B------:R-:W-:Y:S01]  /*7880*/  ISETP.NE.AND P6, PT, R105, RZ, PT ;  /* 0x000000ff6900720c */ /* 0x000fe20003fc5270 */
[--C-:B------:R-:W-:Y:S01]  /*7890*/  HADD2.F32 R53, -RZ, R54.reuse.H0_H0 ;  /* 0x20000036ff357230 */ /* 0x100fe20000004100 */
[----:B------:R-:W-:Y:S01]  /*78a0*/  LOP3.LUT P5, RZ, R73, 0x80, RZ, 0xc0, !PT ;  /* 0x0000008049ff7812 */ /* 0x000fe200078ac0ff */
[----:B------:R-:W-:Y:S01]  /*78b0*/  HADD2.F32 R54, -RZ, R54.H1_H1 ;  /* 0x30000036ff367230 */ /* 0x000fe20000004100 */
[----:B------:R-:W-:Y:S01]  /*78c0*/  F2FP.F16.E4M3.UNPACK_B R62, R81 ;  /* 0x00000051ff3e723e */ /* 0x000fe200020006ff */
[--C-:B------:R-:W-:Y:S01]  /*78d0*/  HADD2.F32 R57, -RZ, R58.reuse.H0_H0 ;  /* 0x2000003aff397230 */ /* 0x100fe20000004100 */
[----:B------:R-:W-:Y:S01]  /*78e0*/  F2FP.F16.E4M3.UNPACK_B R66, R82 ;  /* 0x00000052ff42723e */ /* 0x000fe200020006ff */
[----:B------:R-:W-:Y:S01]  /*78f0*/  HADD2.F32 R58, -RZ, R58.H1_H1 ;  /* 0x3000003aff3a7230 */ /* 0x000fe20000004100 */
[----:B------:R-:W-:Y:S01]  /*7900*/  F2FP.F16.E4M3.UNPACK_B R70, R83 ;  /* 0x00000053ff46723e */ /* 0x000fe200020006ff */
[--C-:B------:R-:W-:Y:S01]  /*7910*/  HADD2.F32 R61, -RZ, R62.reuse.H0_H0 ;  /* 0x2000003eff3d7230 */ /* 0x100fe20000004100 */
[----:B------:R-:W-:Y:S01]  /*7920*/  F2FP.F16.E4M3.UNPACK_B R60, R80.H1 ;  /* 0x00000050ff3c723e */ /* 0x000fe200030006ff */
[----:B------:R-:W-:Y:S01]  /*7930*/  HADD2.F32 R62, -RZ, R62.H1_H1 ;  /* 0x3000003eff3e7230 */ /* 0x000fe20000004100 */
[----:B------:R-:W-:Y:S01]  /*7940*/  F2FP.F16.E4M3.UNPACK_B R64, R81.H1 ;  /* 0x00000051ff40723e */ /* 0x000fe200030006ff */
[--C-:B------:R-:W-:Y:S01]  /*7950*/  HADD2.F32 R65, -RZ, R66.reuse.H0_H0 ;  /* 0x20000042ff417230 */ /* 0x100fe20000004100 */
[----:B------:R-:W-:Y:S01]  /*7960*/  F2FP.F16.E4M3.UNPACK_B R68, R82.H1 ;  /* 0x00000052ff44723e */ /* 0x000fe200030006ff */
[----:B------:R-:W-:Y:S01]  /*7970*/  HADD2.F32 R66, -RZ, R66.H1_H1 ;  /* 0x30000042ff427230 */ /* 0x000fe20000004100 */
[----:B------:R-:W-:Y:S01]  /*7980*/  F2FP.F16.E4M3.UNPACK_B R72, R83.H1 ;  /* 0x00000053ff48723e */ /* 0x000fe200030006ff */
[C---:B--2---:R-:W-:Y:S01]  /*7990*/  FMUL R0, R38.reuse, R4 ;  /* 0x0000000426007220 */ /* 0x044fe20000400000 */
[C---:B------:R-:W-:Y:S01]  /*79a0*/  FMUL R2, R38.reuse, R5 ;  /* 0x0000000526027220 */ /* 0x040fe20000400000 */
[C---:B------:R-:W-:Y:S01]  /*79b0*/  FMUL R4, R38.reuse, R8 ;  /* 0x0000000826047220 */ /* 0x040fe20000400000 */
[C---:B------:R-:W-:Y:S01]  /*79c0*/  FMUL R5, R38.reuse, R9 ;  /* 0x0000000926057220 */ /* 0x040fe20000400000 */
[C---:B------:R-:W-:Y:S01]  /*79d0*/  FFMA R0, R41.reuse, R40, R0 ;  /* 0x0000002829007223 */ /* 0x040fe20000000000 */
[----:B------:R-:W-:Y:S01]  /*79e0*/  FFMA R2, R41, R43, R2 ;  /* 0x0000002b29027223 */ /* 0x000fe20000000002 */
[C---:B------:R-:W-:Y:S01]  /*79f0*/  FMUL R8, R38.reuse, R12 ;  /* 0x0000000c26087220 */ /* 0x040fe20000400000 */
        /* <DEDUP_REMOVED lines=9> */
[--C-:B------:R-:W-:Y:S02]  /*7a90*/  HADD2.F32 R69, -RZ, R70.reuse.H0_H0 ;  /* 0x20000046ff457230 */ /* 0x100fe40000004100 */
[C---:B------:R-:W-:Y:S01]  /*7aa0*/  FMUL R28, R38.reuse, R32 ;  /* 0x00000020261c7220 */ /* 0x040fe20000400000 */
[----:B------:R-:W-:Y:S02]  /*7ab0*/  HADD2.F32 R70, -RZ, R70.H1_H1 ;  /* 0x30000046ff467230 */ /* 0x000fe40000004100 */
[C---:B------:R-:W-:Y:S01]  /*7ac0*/  FMUL R29, R38.reuse, R33 ;  /* 0x00000021261d7220 */ /* 0x040fe20000400000 */
[C---:B----4-:R-:W-:Y:S01]  /*7ad0*/  FMUL R3, R38.reuse, R6 ;  /* 0x0000000626037220 */ /* 0x050fe20000400000 */
[C---:B------:R-:W-:Y:S01]  /*7ae0*/  FMUL R7, R38.reuse, R7 ;  /* 0x0000000726077220 */ /* 0x040fe20000400000 */
[--C-:B------:R-:W-:Y:S02]  /*7af0*/  HADD2.F32 R47, -RZ, R48.reuse.H0_H0 ;  /* 0x20000030ff2f7230 */ /* 0x100fe40000004100 */
[C---:B------:R-:W-:Y:S01]  /*7b00*/  FMUL R6, R38.reuse, R10 ;  /* 0x0000000a26067220 */ /* 0x040fe20000400000 */
[----:B------:R-:W-:Y:S01]  /*7b10*/  ISETP.NE.AND P0, PT, R99, RZ, PT ;  /* 0x000000ff6300720c */ /* 0x000fe20003f05270 */
[C---:B------:R-:W-:Y:S01]  /*7b20*/  FFMA R3, R41.reuse, R42, R3 ;  /* 0x0000002a29037223 */ /* 0x040fe20000000003 */
[----:B------:R-:W-:Y:S02]  /*7b30*/  HADD2.F32 R48, -RZ, R48.H1_H1 ;  /* 0x30000030ff307230 */ /* 0x000fe40000004100 */
[C---:B------:R-:W-:Y:S01]  /*7b40*/  FFMA R7, R41.reuse, R44, R7 ;  /* 0x0000002c29077223 */ /* 0x040fe20000000007 */
[C---:B------:R-:W-:Y:S01]  /*7b50*/  FMUL R11, R38.reuse, R11 ;  /* 0x0000000b260b7220 */ /* 0x040fe20000400000 */
[C---:B------:R-:W-:Y:S01]  /*7b60*/  FFMA R4, R41.reuse, R45, R4 ;  /* 0x0000002d29047223 */ /* 0x040fe20000000004 */
[----:B------:R-:W-:Y:S01]  /*7b70*/  FFMA R5, R41, R46, R5 ;  /* 0x0000002e29057223 */ /* 0x000fe20000000005 */
[--C-:B------:R-:W-:Y:S01]  /*7b80*/  HADD2.F32 R51, -RZ, R52.reuse.H0_H0 ;  /* 0x20000034ff337230 */ /* 0x100fe20000004100 */
[----:B------:R-:W-:Y:S01]  /*7b90*/  F2FP.SATFINITE.E4M3.F32.PACK_AB_MERGE_C R105, R7, R3, RZ ;  /* 0x000000030769723e */ /* 0x000fe200048070ff */
[C---:B------:R-:W-:Y:S01]  /*7ba0*/  FFMA R6, R41.reuse, R47, R6 ;  /* 0x0000002f29067223 */ /* 0x040fe20000000006 */
[----:B------:R-:W-:Y:S02]  /*7bb0*/  HADD2.F32 R52, -RZ, R52.H1_H1 ;  /* 0x30000034ff347230 */ /* 0x000fe40000004100 */
[----:B------:R-:W-:Y:S01]  /*7bc0*/  FMUL R10, R38, R14 ;  /* 0x0000000e260a7220 */ /* 0x000fe20000400000 */
[----:B------:R-:W-:Y:S01]  /*7bd0*/  F2FP.SATFINITE.E4M3.F32.PACK_AB_MERGE_C R108, R2, R0, R105 ;  /* 0x00000000026c723e */ /* 0x000fe20004807069 */
[C---:B------:R-:W-:Y:S01]  /*7be0*/  FFMA R11, R41.reuse, R48, R11 ;  /* 0x00000030290b7223 */ /* 0x040fe2000000000b */
[----:B------:R-:W-:Y:S01]  /*7bf0*/  MOV R105, 0x10 ;  /* 0x0000001000697802 */ /* 0x000fe20000000f00 */
[C---:B------:R-:W-:Y:S01]  /*7c00*/  FMUL R15, R38.reuse, R15 ;  /* 0x0000000f260f7220 */ /* 0x040fe20000400000 */
[C---:B------:R-:W-:Y:S01]  /*7c10*/  FFMA R8, R41.reuse, R49, R8 ;  /* 0x0000003129087223 */ /* 0x040fe20000000008 */
[----:B------:R-:W-:Y:S01]  /*7c20*/  FFMA R9, R41, R50, R9 ;  /* 0x0000003229097223 */ /* 0x000fe20000000009 */
[----:B------:R-:W-:Y:S01]  /*7c30*/  F2FP.SATFINITE.E4M3.F32.PACK_AB_MERGE_C R109, R11, R6, RZ ;  /* 0x000000060b6d723e */ /* 0x000fe200048070ff */
[--C-:B------:R-:W-:Y:S01]  /*7c40*/  HADD2.F32 R55, -RZ, R56.reuse.H0_H0 ;  /* 0x20000038ff377230 */ /* 0x100fe20000004100 */
[----:B------:R-:W-:Y:S01]  /*7c50*/  SEL R116, R105, 0xfffffff0, !P5 ;  /* 0xfffffff069747807 */ /* 0x000fe20006800000 */
[----:B------:R-:W-:Y:S01]  /*7c60*/  FFMA R10, R41, R51, R10 ;  /* 0x00000033290a7223 */ /* 0x000fe2000000000a */
[----:B------:R-:W-:Y:S01]  /*7c70*/  F2FP.SATFINITE.E4M3.F32.PACK_AB_MERGE_C R109, R5, R4, R109 ;  /* 0x00000004056d723e */ /* 0x000fe2000480706d */
[----:B------:R-:W-:Y:S01]  /*7c80*/  FFMA R15, R41, R52, R15 ;  /* 0x00000034290f7223 */ /* 0x000fe2000000000f */
[----:B------:R-:W-:Y:S01]  /*7c90*/  IADD3 R105, PT, PT, R117, R116, RZ ;  /* 0x0000007475697210 */ /* 0x000fe20007ffe0ff */
[C---:B------:R-:W-:Y:S01]  /*7ca0*/  FFMA R12, R41.reuse, R53, R12 ;  /* 0x00000035290c7223 */ /* 0x040fe2000000000c */
[----:B------:R-:W-:Y:S01]  /*7cb0*/  FFMA R13, R41, R54, R13 ;  /* 0x00000036290d7223 */ /* 0x000fe2000000000d */
[----:B------:R-:W-:Y:S01]  /*7cc0*/  HADD2.F32 R56, -RZ, R56.H1_H1 ;  /* 0x30000038ff387230 */ /* 0x000fe20000004100 */
[----:B------:R-:W-:Y:S01]  /*7cd0*/  F2FP.SATFINITE.E4M3.F32.PACK_AB_MERGE_C R110, R15, R10, RZ ;  /* 0x0000000a0f6e723e */ /* 0x000fe200048070ff */
[C---:B------:R-:W-:Y:S01]  /*7ce0*/  FMUL R14, R38.reuse, R18 ;  /* 0x00000012260e7220 */ /* 0x040fe20000400000 */
[C---:B------:R-:W-:Y:S01]  /*7cf0*/  FMUL R19, R38.reuse, R19 ;  /* 0x0000001326137220 */ /* 0x040fe20000400000 */
[--C-:B------:R-:W-:Y:S02]  /*7d00*/  HADD2.F32 R59, -RZ, R60.reuse.H0_H0 ;  /* 0x2000003cff3b7230 */ /* 0x100fe40000004100 */
[C---:B------:R-:W-:Y:S01]  /*7d10*/  FMUL R18, R38.reuse, R22 ;  /* 0x0000001626127220 */ /* 0x040fe20000400000 */
[C---:B------:R-:W-:Y:S01]  /*7d20*/  FFMA R14, R41.reuse, R55, R14 ;  /* 0x00000037290e7223 */ /* 0x040fe2000000000e */
[----:B------:R-:W-:Y:S02]  /*7d30*/  HADD2.F32 R60, -RZ, R60.H1_H1 ;  /* 0x3000003cff3c7230 */ /* 0x000fe40000004100 */
[C---:B------:R-:W-:Y:S01]  /*7d40*/  FFMA R19, R41.reuse, R56, R19 ;  /* 0x0000003829137223 */ /* 0x040fe20000000013 */
[C---:B------:R-:W-:Y:S01]  /*7d50*/  FMUL R23, R38.reuse, R23 ;  /* 0x0000001726177220 */ /* 0x040fe20000400000 */
[C---:B------:R-:W-:Y:S01]  /*7d60*/  FFMA R16, R41.reuse, R57, R16 ;  /* 0x0000003929107223 */ /* 0x040fe20000000010 */
[C---:B------:R-:W-:Y:S01]  /*7d70*/  FFMA R17, R41.reuse, R58, R17 ;  /* 0x0000003a29117223 */ /* 0x040fe20000000011 */
[--C-:B------:R-:W-:Y:S02]  /*7d80*/  HADD2.F32 R63, -RZ, R64.reuse.H0_H0 ;  /* 0x20000040ff3f7230 */ /* 0x100fe40000004100 */
[C---:B------:R-:W-:Y:S01]  /*7d90*/  FFMA R18, R41.reuse, R59, R18 ;  /* 0x0000003b29127223 */ /* 0x040fe20000000012 */
[----:B------:R-:W-:Y:S02]  /*7da0*/  HADD2.F32 R64, -RZ, R64.H1_H1 ;  /* 0x30000040ff407230 */ /* 0x000fe40000004100 */
[C---:B------:R-:W-:Y:S01]  /*7db0*/  FMUL R22, R38.reuse, R26 ;  /* 0x0000001a26167220 */ /* 0x040fe20000400000 */
        /* <DEDUP_REMOVED lines=16> */
[----:B------:R-:W-:Y:S01]  /*7ec0*/  FFMA R31, R41, R68, R31 ;  /* 0x00000044291f7223 */ /* 0x000fe2000000001f */
[----:B------:R-:W-:Y:S01]  /*7ed0*/  FMUL R35, R38, R35 ;  /* 0x0000002326237220 */ /* 0x000fe20000400000 */
[----:B------:R-:W-:Y:S01]  /*7ee0*/  F2FP.SATFINITE.E4M3.F32.PACK_AB_MERGE_C R111, R19, R14, RZ ;  /* 0x0000000e136f723e */ /* 0x000fe200048070ff */
[C---:B------:R-:W-:Y:S01]  /*7ef0*/  FFMA R28, R41.reuse, R69, R28 ;  /* 0x00000045291c7223 */ /* 0x040fe2000000001c */
[C---:B------:R-:W-:Y:S01]  /*7f00*/  FFMA R29, R41.reuse, R70, R29 ;  /* 0x00000046291d7223 */ /* 0x040fe2000000001d */
[C---:B------:R-:W-:Y:S01]  /*7f10*/  FFMA R30, R41.reuse, R71, R30 ;  /* 0x00000047291e7223 */ /* 0x040fe2000000001e */
[----:B------:R-:W-:Y:S01]  /*7f20*/  FFMA R35, R41, R72, R35 ;  /* 0x0000004829237223 */ /* 0x000fe20000000023 */
[----:B------:R-:W-:Y:S02]  /*7f30*/  F2FP.SATFINITE.E4M3.F32.PACK_AB_MERGE_C R110, R9, R8, R110 ;  /* 0x00000008096e723e */ /* 0x000fe4000480706e */
[----:B------:R-:W-:Y:S02]  /*7f40*/  F2FP.SATFINITE.E4M3.F32.PACK_AB_MERGE_C R111, R13, R12, R111 ;  /* 0x0000000c0d6f723e */ /* 0x000fe4000480706f */
[----:B------:R-:W-:Y:S02]  /*7f50*/  F2FP.SATFINITE.E4M3.F32.PACK_AB_MERGE_C R112, R23, R18, RZ ;  /* 0x000000121770723e */ /* 0x000fe400048070ff */
[----:B------:R-:W-:Y:S01]  /*7f60*/  F2FP.SATFINITE.E4M3.F32.PACK_AB_MERGE_C R113, R27, R22, RZ ;  /* 0x000000161b71723e */ /* 0x000fe200048070ff */
[----:B------:R1:W-:Y:S01]  /*7f70*/  STS.128 [R97+UR44+0x2300], R108 ;  /* 0x0023006c61007988 */ /* 0x0003e20008000c2c */
[----:B------:R-:W-:Y:S02]  /*7f80*/  F2FP.SATFINITE.E4M3.F32.PACK_AB_MERGE_C R114, R31, R26, RZ ;  /* 0x0000001a1f72723e */ /* 0x000fe400048070ff */
[----:B------:R-:W-:Y:S02]  /*7f90*/  F2FP.SATFINITE.E4M3.F32.PACK_AB_MERGE_C R118, R35, R30, RZ ;  /* 0x0000001e2376723e */ /* 0x000fe400048070ff */
[----:B------:R-:W-:Y:S02]  /*7fa0*/  F2FP.SATFINITE.E4M3.F32.PACK_AB_MERGE_C R112, R17, R16, R112 ;  /* 0x000000101170723e */ /* 0x000fe40004807070 */
[----:B------:R-:W-:Y:S02]  /*7fb0*/  F2FP.SATFINITE.E4M3.F32.PACK_AB_MERGE_C R113, R21, R20, R113 ;  /* 0x000000141571723e */ /* 0x000fe40004807071 */
[----:B------:R-:W-:Y:S02]  /*7fc0*/  F2FP.SATFINITE.E4M3.F32.PACK_AB_MERGE_C R114, R25, R24, R114 ;  /* 0x000000181972723e */ /* 0x000fe40004807072 */
[----:B------:R-:W-:Y:S02]  /*7fd0*/  F2FP.SATFINITE.E4M3.F32.PACK_AB_MERGE_C R115, R29, R28, R118 ;  /* 0x0000001c1d73723e */ /* 0x000fe40004807076 */
[----:B------:R-:W-:Y:S02]  /*7fe0*/  LEA R117, R94, UR44, 0x3 ;  /* 0x0000002c5e757c11 */ /* 0x000fe4000f8e18ff */
[----:B------:R-:W-:Y:S01]  /*7ff0*/  @P6 SHF.L.U32 R118, R93, 0x1f, RZ ;  /* 0x0000001f5d766819 */ /* 0x000fe200000006ff */
[----:B------:R1:W-:Y:S01]  /*8000*/  STS.128 [R105+0x2300], R112 ;  /* 0x0023007069007388 */ /* 0x0003e20000000c00 */
[----:B------:R-:W-:Y:S01]  /*8010*/  @!PT LDS RZ, [RZ] ;  /* 0x00000000fffff984 */ /* 0x000fe20000000800 */
[----:B------:R-:W-:Y:S01]  /*8020*/  @!PT LDS RZ, [RZ] ;  /* 0x00000000fffff984 */ /* 0x000fe20000000800 */
[----:B------:R-:W-:Y:S01]  /*8030*/  @!PT LDS RZ, [RZ] ;  /* 0x00000000fffff984 */ /* 0x000fe20000000800 */
[----:B------:R-:W-:Y:S01]  /*8040*/  @!PT LDS RZ, [RZ] ;  /* 0x00000000fffff984 */ /* 0x000fe20000000800 */
[----:B------:R2:W-:Y:S07]  /*8050*/  MEMBAR.ALL.CTA ;  /* 0x0000000000007992 */ /* 0x0005ee0000008000 */
[----:B--2---:R-:W2:Y:S02]  /*8060*/  FENCE.VIEW.ASYNC.S ;  /* 0x00000000000073c6 */ /* 0x004ea40000000000 */
[----:B--2---:R-:W-:Y:S06]  /*8070*/  BAR.SYNC.DEFER_BLOCKING 0x1, 0x80 ;  /* 0x0042000000007b1d */ /* 0x004fec0000010000 */
[----:B------:R-:W-:Y:S05]  /*8080*/  @P0 BRA `(.L_x_130) ;  /* 0x0000000000480947 */ /* 0x000fea0003800000 */
[----:B------:R-:W2:Y:S01]  /*8090*/  LDCU.64 UR14, c[0x0][0x348] ;  /* 0x00006900ff0e77ac */ /* 0x000ea20008000a00 */
[----:B------:R-:W-:Y:S02]  /*80a0*/  R2UR UR10, R103 ;  /* 0x00000000670a72ca */ /* 0x000fe400000e0000 */
[----:B------:R-:W-:Y:S01]  /*80b0*/  R2UR UR11, R101 ;  /* 0x00000000650b72ca */ /* 0x000fe200000e0000 */
[----:B------:R-:W-:Y:S01]  /*80c0*/  UIADD3 UR4, UPT, UPT, UR44, 0x2300, URZ ;  /* 0x000023002c047890 */ /* 0x000fe2000fffe0ff */
[----:B------:R-:W-:Y:S01]  /*80d0*/  R2UR UR12, R102 ;  /* 0x00000000660c72ca */ /* 0x000fe200000e0000 */
[----:B------:R-:W-:Y:S01]  /*80e0*/  UMOV UR9, UR45 ;  /* 0x0000002d00097c82 */ /* 0x000fe20008000000 */
[----:B------:R-:W-:Y:S02]  /*80f0*/  UIADD3 UR6, UPT, UPT, UR44, 0x2b00, URZ ;  /* 0x00002b002c067890 */ /* 0x000fe4000fffe0ff */
[----:B------:R-:W-:Y:S01]  /*8100*/  UIADD3 UR7, UPT, UPT, UR45, 0x40, URZ ;  /* 0x000000402d077890 */ /* 0x000fe2000fffe0ff */
[----:B------:R-:W-:Y:S05]  /*8110*/  IMAD.U32 R98, RZ, RZ, UR4 ;  /* 0x00000004ff627e24 */ /* 0x000fea000f8e00ff */
[----:B------:R-:W-:Y:S01]  /*8120*/  R2UR UR8, R98 ;  /* 0x00000000620872ca */ /* 0x000fe200000e0000 */
[----:B--2---:R-:W-:Y:S04]  /*8130*/  UIADD3 UR4, UP0, UPT, UR14, 0x680, URZ ;  /* 0x000006800e047890 */ /* 0x004fe8000ff1e0ff */
[----:B------:R-:W-:Y:S09]  /*8140*/  UIADD3.X UR5, UPT, UPT, URZ, UR15, URZ, UP0, !UPT ;  /* 0x0000000fff057290 */ /* 0x000ff200087fe4ff */
[----:B------:R2:W-:Y:S02]  /*8150*/  UTMASTG.4D.IM2COL [UR8], [UR4] ;  /* 0x00000008040073b5 */ /* 0x0005e40008058000 */
[----:B--2---:R-:W-:Y:S01]  /*8160*/  UMOV UR8, UR6 ;  /* 0x0000000600087c82 */ /* 0x004fe20008000000 */
[----:B------:R-:W-:Y:S02]  /*8170*/  UMOV UR9, UR7 ;  /* 0x0000000700097c82 */ /* 0x000fe40008000000 */
[----:B------:R2:W-:Y:S01]  /*8180*/  UTMASTG.4D.IM2COL [UR8], [UR4] ;  /* 0x00000008040073b5 */ /* 0x0005e20008058000 */
[----:B------:R0:W-:Y:S01]  /*8190*/  UTMACMDFLUSH ;  /* 0x00000000000079b7 */ /* 0x0001e20000000000 */
[----:B--2---:R-:W-:Y:S04]  /*81a0*/  DEPBAR.LE SB0, 0x1 ;  /* 0x000080400000791a */ /* 0x004fe80000000000 */
.L_x_130:
[----:B------:R-:W-:Y:S05]  /*81b0*/  BSYNC.RECONVERGENT B0 ;  /* 0x0000000000007941 */ /* 0x000fea0003800200 */
.L_x_129:
[----:B------:R-:W-:Y:S06]  /*81c0*/  BAR.SYNC.DEFER_BLOCKING 0x1, 0x80 ;  /* 0x0042000000007b1d */ /* 0x000fec0000010000 */
[----:B------:R-:W2:Y:S01]  /*81d0*/  @P6 SYNCS.PHASECHK.TRANS64.TRYWAIT P0, [R117+URZ+0x1a0], R118 ;  /* 0x0001a076750065a7 */ /* 0x000ea200080011ff */
[----:B------:R-:W-:Y:S01]  /*81e0*/  BSSY B1, `(.L_x_131) ;  /* 0x0000020000017945 */ /* 0x000fe20003800000 */
[----:B--2---:R-:W-:Y:S03]  /*81f0*/  @P6 SEL R106, RZ, 0x1, !P0 ;  /* 0x00000001ff6a6807 */ /* 0x004fe60004000000 */
[----:B------:R-:W-:Y:S05]  /*8200*/  @!P6 BRA `(.L_x_132) ;  /* 0x000000000074e947 */ /* 0x000fea0003800000 */
[----:B------:R-:W-:Y:S01]  /*8210*/  ISETP.NE.AND P1, PT, R107, RZ, PT ;  /* 0x000000ff6b00720c */ /* 0x000fe20003f25270 */
[----:B------:R-:W2:Y:S01]  /*8220*/  S2R R0, SR_CgaCtaId ;  /* 0x0000000000007919 */ /* 0x000ea20000008800 */
[----:B------:R-:W-:Y:S01]  /*8230*/  ISETP.NE.AND P0, PT, R106, RZ, PT ;  /* 0x000000ff6a00720c */ /* 0x000fe20003f05270 */
[----:B------:R-:W-:Y:S10]  /*8240*/  BSSY B0, `(.L_x_133) ;  /* 0x0000008000007945 */ /* 0x000ff40003800000 */
[----:B------:R-:W-:Y:S05]  /*8250*/  @P1 IMAD R2, R94, 0x1000, R97 ;  /* 0x000010005e021824 */ /* 0x000fea00078e0261 */
[----:B------:R-:W-:Y:S05]  /*8260*/  @P1 IADD3 R3, PT, PT, R2, UR44, RZ ;  /* 0x0000002c02031c10 */ /* 0x000fea000fffe0ff */
[----:B------:R-:W-:Y:S01]  /*8270*/  @P1 IMAD.IADD R3, R3, 0x1, R116 ;  /* 0x0000000103031824 */ /* 0x000fe200078e0274 */
[----:B------:R-:W-:Y:S06]  /*8280*/  @P0 BRA `(.L_x_134) ;  /* 0x00000000000c0947 */ /* 0x000fec0003800000 */
[----:B------:R-:W-:Y:S04]  /*8290*/  SHF.L.U32 R4, R93, 0x1f, RZ ;  /* 0x0000001f5d047819 */ /* 0x000fe800000006ff */
[----:B------:R-:W3:Y:S02]  /*82a0*/  SYNCS.PHASECHK.TRANS64.TRYWAIT P0, [R117+URZ+0x1a0], R4 ;  /* 0x0001a004750075a7 */ /* 0x000ee400080011ff */
[----:B---3--:R-:W-:Y:S05]  /*82b0*/  @!P0 BRA `(.L_x_135) ;  /* 0x0000001c00bc8947 */ /* 0x008fea0003800000 */
.L_x_134:
[----:B------:R-:W-:Y:S05]  /*82c0*/  BSYNC B0 ;  /* 0x0000000000007941 */ /* 0x000fea0003800000 */
.L_x_133:
[----:B------:R-:W-:Y:S01]  /*82d0*/  ISETP.NE.AND P0, PT, R107, RZ, PT ;  /* 0x000000ff6b00720c */ /* 0x000fe20003f05270 */
[----:B---3--:R-:W-:Y:S02]  /*82e0*/  VIADD R117, R117, 0x1b0 ;  /* 0x000001b075757836 */ /* 0x008fe40000000000 */
[----:B------:R-:W-:Y:S03]  /*82f0*/  VIADD R94, R94, 0x1 ;  /* 0x000000015e5e7836 */ /* 0x000fe60000000000 */
[----:B--2---:R-:W-:Y:S07]  /*8300*/  PRMT R0, R0, 0x654, R117 ;  /* 0x0000065400007816 */ /* 0x004fee0000000075 */
[----:B------:R2:W3:Y:S04]  /*8310*/  @P0 LDS.128 R76, [R2+UR44+0x300] ;  /* 0x0003002c024c0984 */ /* 0x0004e80008000c00 */
[----:B------:R2:W4:Y:S01]  /*8320*/  @P0 LDS.128 R80, [R3+0x300] ;  /* 0x0003000003500984 */ /* 0x0005220000000c00 */
[C---:B------:R-:W-:Y:S01]  /*8330*/  ISETP.NE.AND P0, PT, R94.reuse, 0x2, PT ;  /* 0x000000025e00780c */ /* 0x040fe20003f05270 */
[----:B------:R-:W-:Y:S01]  /*8340*/  @!PT LDS RZ, [RZ] ;  /* 0x00000000fffff984 */ /* 0x000fe20000000800 */
[----:B------:R-:W-:Y:S01]  /*8350*/  @!PT LDS RZ, [RZ] ;  /* 0x00000000fffff984 */ /* 0x000fe20000000800 */
[----:B------:R-:W-:Y:S01]  /*8360*/  @!PT LDS RZ, [RZ] ;  /* 0x00000000fffff984 */ /* 0x000fe20000000800 */
[----:B------:R-:W-:Y:S01]  /*8370*/  @!PT LDS RZ, [RZ] ;  /* 0x00000000fffff984 */ /* 0x000fe20000000800 */
[----:B------:R5:W-:Y:S06]  /*8380*/  MEMBAR.ALL.CTA ;  /* 0x0000000000007992 */ /* 0x000bec0000008000 */
[----:B-----5:R-:W5:Y:S01]  /*8390*/  FENCE.VIEW.ASYNC.S ;  /* 0x00000000000073c6 */ /* 0x020f620000000000 */
[----:B------:R-:W-:Y:S01]  /*83a0*/  SEL R94, R94, RZ, P0 ;  /* 0x000000ff5e5e7207 */ /* 0x000fe20000000000 */
[----:B-----5:R5:W-:Y:S02]  /*83b0*/  SYNCS.ARRIVE.TRANS64.RED.A1T0 RZ, [R0+URZ], RZ ;  /* 0x000000ff00ff79a7 */ /* 0x020be400081004ff */
[----:B-----5:R-:W-:Y:S04]  /*83c0*/  SEL R0, RZ, 0x1, P0 ;  /* 0x00000001ff007807 */ /* 0x020fe80000000000 */
[----:B--23--:R-:W-:Y:S02]  /*83d0*/  LOP3.LUT R93, R93, R0, RZ, 0x3c, !PT ;  /* 0x000000005d5d7212 */ /* 0x00cfe400078e3cff */
.L_x_132:
[----:B------:R-:W-:Y:S05]  /*83e0*/  BSYNC B1 ;  /* 0x0000000000017941 */ /* 0x000fea0003800000 */
.L_x_131:
[----:B------:R-:W-:Y:S05]  /*83f0*/  VIADD R0, R39, 0x20 ;  /* 0x0000002027007836 */ /* 0x000fea0000000000 */
[----:B------:R-:W-:Y:S04]  /*8400*/  SHF.R.U32.HI R0, RZ, 0x15, R0 ;  /* 0x00000015ff007819 */ /* 0x000fe80000011600 */
[----:B------:R-:W-:Y:S11]  /*8410*/  LOP3.LUT P0, RZ, R0, 0x3, R87, 0x48, !PT ;  /* 0x0000000300ff7812 */ /* 0x000ff60007804857 */
[----:B------:R-:W-:Y:S02]  /*8420*/  @!UPT UIADD3 URZ, UPT, UPT, URZ, URZ, URZ ;  /* 0x000000fffffff290 */ /* 0x000fe4000fffe0ff */
[----:B------:R-:W-:Y:S05]  /*8430*/  @!P0 BRA `(.L_x_136) ;  /* 0x0000000000408947 */ /* 0x000fea0003800000 */
[----:B------:R-:W2:Y:S01]  /*8440*/  LDCU.64 UR8, c[0x4][0x70] ;  /* 0x01000e00ff0877ac */ /* 0x000ea20008000a00 */
[----:B------:R-:W-:Y:S01]  /*8450*/  MOV R3, 0x0 ;  /* 0x0000000000037802 */ /* 0x000fe20000000f00 */
[----:B------:R-:W-:Y:S02]  /*8460*/  HFMA2 R12, -RZ, RZ, 0, 5.9604644775390625e-08 ;  /* 0x00000001ff0c7431 */ /* 0x000fe400000001ff */
[----:B------:R-:W-:Y:S02]  /*8470*/  IMAD.MOV.U32 R8, RZ, RZ, 0x192 ;  /* 0x00000192ff087424 */ /* 0x000fe400078e00ff */
[----:B------:R-:W-:Y:S01]  /*8480*/  IMAD.MOV.U32 R13, RZ, RZ, RZ ;  /* 0x000000ffff0d7224 */ /* 0x000fe200078e00ff */
[----:B------:R-:W3:Y:S01]  /*8490*/  LDCU.64 UR6, c[0x4][0x78] ;  /* 0x01000f00ff0677ac */ /* 0x000ee20008000a00 */
[----:B------:R-:W1:Y:S01]  /*84a0*/  LDC.64 R2, c[0x4][R3] ;  /* 0x0100000003027b82 */ /* 0x000e620000000a00 */
[----:B------:R-:W5:Y:S01]  /*84b0*/  LDCU.64 UR4, c[0x4][0x10] ;  /* 0x01000200ff0477ac */ /* 0x000f620008000a00 */
[----:B--2---:R-:W-:Y:S01]  /*84c0*/  MOV R5, UR9 ;  /* 0x0000000900057c02 */ /* 0x004fe20008000f00 */
[----:B------:R-:W-:Y:S01]  /*84d0*/  IMAD.U32 R4, RZ, RZ, UR8 ;  /* 0x00000008ff047e24 */ /* 0x000fe2000f8e00ff */
[----:B---3--:R-:W-:Y:S01]  /*84e0*/  MOV R7, UR7 ;  /* 0x0000000700077c02 */ /* 0x008fe20008000f00 */
[----:B------:R-:W-:Y:S01]  /*84f0*/  IMAD.U32 R6, RZ, RZ, UR6 ;  /* 0x00000006ff067e24 */ /* 0x000fe2000f8e00ff */
[----:B-----5:R-:W-:Y:S01]  /*8500*/  MOV R11, UR5 ;  /* 0x00000005000b7c02 */ /* 0x020fe20008000f00 */
[----:B------:R-:W-:Y:S02]  /*8510*/  IMAD.U32 R10, RZ, RZ, UR4 ;  /* 0x00000004ff0a7e24 */ /* 0x000fe4000f8e00ff */
[----:B------:R-:W-:Y:S07]  /*8520*/  LEPC R20, `(.L_x_136) ;  /* 0x000000001014794e */ /* 0x000fee0000000000 */
[----:B-1--4-:R-:W-:Y:S05]  /*8530*/  CALL.ABS.NOINC R2 ;  /* 0x0000000002007343 */ /* 0x012fea0003c00000 */
.L_x_136:
[----:B------:R-:W-:Y:S01]  /*8540*/  ISETP.NE.AND P0, PT, R99, RZ, PT ;  /* 0x000000ff6300720c */ /* 0x000fe20003f05270 */
[----:B------:R-:W-:Y:S05]  /*8550*/  WARPSYNC.ALL ;  /* 0x0000000000007948 */ /* 0x000fea0003800000 */
[----:B------:R-:W-:Y:S01]  /*8560*/  R2UR UR4, R39 ;  /* 0x00000000270472ca */ /* 0x000fe200000e0000 */
[----:B------:R-:W-:Y:S01]  /*8570*/  BSSY.RECONVERGENT B0, `(.L_x_137) ;  /* 0x00000a1000007945 */ /* 0x000fe20003800200 */
[-C--:B------:R-:W-:Y:S02]  /*8580*/  F2FP.F16.E4M3.UNPACK_B R42, R76.reuse ;  /* 0x0000004cff2a723e */ /* 0x080fe400020006ff */
[----:B------:R-:W-:Y:S02]  /*8590*/  F2FP.F16.E4M3.UNPACK_B R76, R76.H1 ;  /* 0x0000004cff4c723e */ /* 0x000fe400030006ff */
[-C--:B------:R-:W-:Y:S01]  /*85a0*/  F2FP.F16.E4M3.UNPACK_B R46, R77.reuse ;  /* 0x0000004dff2e723e */ /* 0x080fe200020006ff */
[--C-:B------:R-:W-:Y:S01]  /*85b0*/  HADD2.F32 R40, -RZ, R42.reuse.H0_H0 ;  /* 0x2000002aff287230 */ /* 0x100fe20000004100 */
[----:B------:R-:W-:Y:S01]  /*85c0*/  F2FP.F16.E4M3.UNPACK_B R77, R77.H1 ;  /* 0x0000004dff4d723e */ /* 0x000fe200030006ff */
[----:B------:R-:W-:Y:S01]  /*85d0*/  HADD2.F32 R42, -RZ, R42.H1_H1 ;  /* 0x3000002aff2a7230 */ /* 0x000fe20000004100 */
[-C--:B------:R-:W-:Y:S01]  /*85e0*/  F2FP.F16.E4M3.UNPACK_B R50, R78.reuse ;  /* 0x0000004eff32723e */ /* 0x080fe200020006ff */
[----:B------:R-:W-:Y:S01]  /*85f0*/  HADD2.F32 R43, -RZ, R76.H0_H0 ;  /* 0x2000004cff2b7230 */ /* 0x000fe20000004100 */
[----:B------:R-:W-:Y:S01]  /*8600*/  F2FP.F16.E4M3.UNPACK_B R78, R78.H1 ;  /* 0x0000004eff4e723e */ /* 0x000fe200030006ff */
[----:B------:R-:W2:Y:S01]  /*8610*/  LDTM.x32 R4, tmem[UR4+0x20] ;  /* 0x00002004000479ee */ /* 0x000ea200082c0000 */
[----:B------:R-:W-:Y:S01]  /*8620*/  NOP ;  /* 0x0000000000007918 */ /* 0x000fe20000000000 */
[----:B------:R-:W-:Y:S01]  /*8630*/  IADD3 R104, PT, PT, R104, 0x1f0, RZ ;  /* 0x000001f068687810 */ /* 0x000fe20007ffe0ff */
[--C-:B------:R-:W-:Y:S01]  /*8640*/  HADD2.F32 R45, -RZ, R46.reuse.H0_H0 ;  /* 0x2000002eff2d7230 */ /* 0x100fe20000004100 */
[----:B------:R-:W-:Y:S01]  /*8650*/  F2FP.F16.E4M3.UNPACK_B R54, R79 ;  /* 0x0000004fff36723e */ /* 0x000fe200020006ff */
[----:B------:R-:W-:Y:S01]  /*8660*/  HADD2.F32 R46, -RZ, R46.H1_H1 ;  /* 0x3000002eff2e7230 */ /* 0x000fe20000004100 */
[----:B------:R-:W-:Y:S01]  /*8670*/  LOP3.LUT R104, R104, 0xfefffff8, RZ, 0xc0, !PT ;  /* 0xfefffff868687812 */ /* 0x000fe200078ec0ff */
[--C-:B------:R-:W-:Y:S01]  /*8680*/  HADD2.F32 R49, -RZ, R50.reuse.H0_H0 ;  /* 0x20000032ff317230 */ /* 0x100fe20000004100 */
[----:B----4-:R-:W-:Y:S01]  /*8690*/  F2FP.F16.E4M3.UNPACK_B R58, R80 ;  /* 0x00000050ff3a723e */ /* 0x010fe200020006ff */
[----:B------:R-:W-:Y:S01]  /*86a0*/  HADD2.F32 R50, -RZ, R50.H1_H1 ;  /* 0x30000032ff327230 */ /* 0x000fe20000004100 */
[----:B--2---:R2:W-:Y:S01]  /*86b0*/  SYNCS.ARRIVE.TRANS64.RED.A1T0 RZ, [R104+URZ], RZ ;  /* 0x000000ff68ff79a7 */ /* 0x0045e200081004ff */
[--C-:B------:R-:W-:Y:S01]  /*86c0*/  HADD2.F32 R53, -RZ, R54.reuse.H0_H0 ;  /* 0x20000036ff357230 */ /* 0x100fe20000004100 */
[----:B------:R-:W-:Y:S01]  /*86d0*/  F2FP.F16.E4M3.UNPACK_B R62, R81 ;  /* 0x00000051ff3e723e */ /* 0x000fe200020006ff */
[----:B------:R-:W-:Y:S01]  /*86e0*/  HADD2.F32 R54, -RZ, R54.H1_H1 ;  /* 0x30000036ff367230 */ /* 0x000fe20000004100 */
[----:B------:R-:W-:Y:S01]  /*86f0*/  F2FP.F16.E4M3.UNPACK_B R66, R82 ;  /* 0x00000052ff42723e */ /* 0x000fe200020006ff */
[--C-:B------:R-:W-:Y:S01]  /*8700*/  HADD2.F32 R57, -RZ, R58.reuse.H0_H0 ;  /* 0x2000003aff397230 */ /* 0x100fe20000004100 */
[----:B------:R-:W-:Y:S01]  /*8710*/  F2FP.F16.E4M3.UNPACK_B R70, R83 ;  /* 0x00000053ff46723e */ /* 0x000fe200020006ff */
[----:B------:R-:W-:Y:S01]  /*8720*/  HADD2.F32 R58, -RZ, R58.H1_H1 ;  /* 0x3000003aff3a7230 */ /* 0x000fe20000004100 */
[----:B------:R-:W-:Y:S01]  /*8730*/  F2FP.F16.E4M3.UNPACK_B R79, R79.H1 ;  /* 0x0000004fff4f723e */ /* 0x000fe200030006ff */
[--C-:B------:R-:W-:Y:S01]  /*8740*/  HADD2.F32 R61, -RZ, R62.reuse.H0_H0 ;  /* 0x2000003eff3d7230 */ /* 0x100fe20000004100 */
[----:B------:R-:W-:Y:S01]  /*8750*/  F2FP.F16.E4M3.UNPACK_B R80, R80.H1 ;  /* 0x00000050ff50723e */ /* 0x000fe200030006ff */
[----:B------:R-:W-:Y:S01]  /*8760*/  HADD2.F32 R63, -RZ, R62.H1_H1 ;  /* 0x3000003eff3f7230 */ /* 0x000fe20000004100 */
[----:B------:R-:W-:Y:S01]  /*8770*/  F2FP.F16.E4M3.UNPACK_B R81, R81.H1 ;  /* 0x00000051ff51723e */ /* 0x000fe200030006ff */
[--C-:B------:R-:W-:Y:S02]  /*8780*/  HADD2.F32 R65, -RZ, R66.reuse.H0_H0 ;  /* 0x20000042ff417230 */ /* 0x100fe40000004100 */
[C---:B------:R-:W-:Y:S01]  /*8790*/  FMUL R4, R38.reuse, R4 ;  /* 0x0000000426047220 */ /* 0x040fe20000400000 */
[C---:B------:R-:W-:Y:S01]  /*87a0*/  FMUL R5, R38.reuse, R5 ;  /* 0x0000000526057220 */ /* 0x040fe20000400000 */
[C---:B------:R-:W-:Y:S01]  /*87b0*/  FMUL R8, R38.reuse, R8 ;  /* 0x0000000826087220 */ /* 0x040fe20000400000 */
[C---:B------:R-:W-:Y:S01]  /*87c0*/  FMUL R9, R38.reuse, R9 ;  /* 0x0000000926097220 */ /* 0x040fe20000400000 */
[C---:B------:R-:W-:Y:S01]  /*87d0*/  FFMA R4, R41.reuse, R40, R4 ;  /* 0x0000002829047223 */ /* 0x040fe20000000004 */
[C---:B------:R-:W-:Y:S01]  /*87e0*/  FFMA R5, R41.reuse, R42, R5 ;  /* 0x0000002a29057223 */ /* 0x040fe20000000005 */
        /* <DEDUP_REMOVED lines=8> */
[----:B------:R-:W-:Y:S02]  /*8870*/  HADD2.F32 R66, -RZ, R66.H1_H1 ;  /* 0x30000042ff427230 */ /* 0x000fe40000004100 */
[C---:B------:R-:W-:Y:S01]  /*8880*/  FMUL R24, R38.reuse, R28 ;  /* 0x0000001c26187220 */ /* 0x040fe20000400000 */
[C---:B------:R-:W-:Y:S01]  /*8890*/  FMUL R25, R38.reuse, R29 ;  /* 0x0000001d26197220 */ /* 0x040fe20000400000 */
[--C-:B------:R-:W-:Y:S02]  /*88a0*/  HADD2.F32 R69, -RZ, R70.reuse.H0_H0 ;  /* 0x20000046ff457230 */ /* 0x100fe40000004100 */
[C---:B------:R-:W-:Y:S01]  /*88b0*/  FMUL R28, R38.reuse, R32 ;  /* 0x00000020261c7220 */ /* 0x040fe20000400000 */
[----:B------:R-:W-:Y:S02]  /*88c0*/  HADD2.F32 R70, -RZ, R70.H1_H1 ;  /* 0x30000046ff467230 */ /* 0x000fe40000004100 */
[C---:B------:R-:W-:Y:S01]  /*88d0*/  FMUL R29, R38.reuse, R33 ;  /* 0x00000021261d7220 */ /* 0x040fe20000400000 */
[----:B------:R-:W-:Y:S02]  /*88e0*/  HADD2.F32 R44, -RZ, R76.H1_H1 ;  /* 0x3000004cff2c7230 */ /* 0x000fe40000004100 */
[C---:B------:R-:W-:Y:S01]  /*88f0*/  FMUL R6, R38.reuse, R6 ;  /* 0x0000000626067220 */ /* 0x040fe20000400000 */
[C---:B------:R-:W-:Y:S01]  /*8900*/  FMUL R7, R38.reuse, R7 ;  /* 0x0000000726077220 */ /* 0x040fe20000400000 */
[--C-:B------:R-:W-:Y:S02]  /*8910*/  HADD2.F32 R47, -RZ, R77.reuse.H0_H0 ;  /* 0x2000004dff2f7230 */ /* 0x100fe40000004100 */
[C---:B------:R-:W-:Y:S01]  /*8920*/  FMUL R10, R38.reuse, R10 ;  /* 0x0000000a260a7220 */ /* 0x040fe20000400000 */
[C---:B------:R-:W-:Y:S01]  /*8930*/  FFMA R6, R41.reuse, R43, R6 ;  /* 0x0000002b29067223 */ /* 0x040fe20000000006 */
[----:B------:R-:W-:Y:S02]  /*8940*/  HADD2.F32 R48, -RZ, R77.H1_H1 ;  /* 0x3000004dff307230 */ /* 0x000fe40000004100 */
[C---:B------:R-:W-:Y:S01]  /*8950*/  FFMA R7, R41.reuse, R44, R7 ;  /* 0x0000002c29077223 */ /* 0x040fe20000000007 */
[C---:B------:R-:W-:Y:S01]  /*8960*/  FFMA R8, R41.reuse, R45, R8 ;  /* 0x0000002d29087223 */ /* 0x040fe20000000008 */
[C---:B------:R-:W-:Y:S01]  /*8970*/  FFMA R9, R41.reuse, R46, R9 ;  /* 0x0000002e29097223 */ /* 0x040fe20000000009 */
[----:B------:R-:W-:Y:S01]  /*8980*/  FFMA R10, R41, R47, R10 ;  /* 0x0000002f290a7223 */ /* 0x000fe2000000000a */
[C---:B------:R-:W-:Y:S01]  /*8990*/  FMUL R11, R38.reuse, R11 ;  /* 0x0000000b260b7220 */ /* 0x040fe20000400000 */
[----:B------:R-:W-:Y:S01]  /*89a0*/  F2FP.F16.E4M3.UNPACK_B R82, R82.H1 ;  /* 0x00000052ff52723e */ /* 0x000fe200030006ff */
[--C-:B------:R-:W-:Y:S01]  /*89b0*/  HADD2.F32 R51, -RZ, R78.reuse.H0_H0 ;  /* 0x2000004eff337230 */ /* 0x100fe20000004100 */
[----:B-1----:R-:W-:Y:S01]  /*89c0*/  F2FP.SATFINITE.E4M3.F32.PACK_AB_MERGE_C R108, R7, R6, RZ ;  /* 0x00000006076c723e */ /* 0x002fe200048070ff */
[C---:B------:R-:W-:Y:S01]  /*89d0*/  FFMA R11, R41.reuse, R48, R11 ;  /* 0x00000030290b7223 */ /* 0x040fe2000000000b */
[C---:B------:R-:W-:Y:S01]  /*89e0*/  FFMA R12, R41.reuse, R49, R12 ;  /* 0x00000031290c7223 */ /* 0x040fe2000000000c */
[----:B------:R-:W-:Y:S01]  /*89f0*/  FFMA R13, R41, R50, R13 ;  /* 0x00000032290d7223 */ /* 0x000fe2000000000d */
[----:B------:R-:W-:Y:S01]  /*8a00*/  F2FP.SATFINITE.E4M3.F32.PACK_AB_MERGE_C R108, R5, R4, R108 ;  /* 0x00000004056c723e */ /* 0x000fe2000480706c */
[----:B------:R-:W-:Y:S01]  /*8a10*/  HADD2.F32 R52, -RZ, R78.H1_H1 ;  /* 0x3000004eff347230 */ /* 0x000fe20000004100 */
[----:B------:R-:W-:Y:S01]  /*8a20*/  F2FP.SATFINITE.E4M3.F32.PACK_AB_MERGE_C R109, R11, R10, RZ ;  /* 0x0000000a0b6d723e */ /* 0x000fe200048070ff */
[C---:B------:R-:W-:Y:S01]  /*8a30*/  FMUL R14, R38.reuse, R14 ;  /* 0x0000000e260e7220 */ /* 0x040fe20000400000 */
[C---:B------:R-:W-:Y:S01]  /*8a40*/  FMUL R15, R38.reuse, R15 ;  /* 0x0000000f260f7220 */ /* 0x040fe20000400000 */
[--C-:B------:R-:W-:Y:S01]  /*8a50*/  HADD2.F32 R55, -RZ, R79.reuse.H0_H0 ;  /* 0x2000004fff377230 */ /* 0x100fe20000004100 */
[----:B------:R-:W-:Y:S01]  /*8a60*/  F2FP.SATFINITE.E4M3.F32.PACK_AB_MERGE_C R109, R9, R8, R109 ;  /* 0x00000008096d723e */ /* 0x000fe2000480706d */
[C---:B------:R-:W-:Y:S01]  /*8a70*/  FFMA R14, R41.reuse, R51, R14 ;  /* 0x00000033290e7223 */ /* 0x040fe2000000000e */
[C---:B------:R-:W-:Y:S01]  /*8a80*/  FFMA R15, R41.reuse, R52, R15 ;  /* 0x00000034290f7223 */ /* 0x040fe2000000000f */
[C---:B------:R-:W-:Y:S01]  /*8a90*/  FFMA R16, R41.reuse, R53, R16 ;  /* 0x0000003529107223 */ /* 0x040fe20000000010 */
[C---:B------:R-:W-:Y:S01]  /*8aa0*/  FFMA R17, R41.reuse, R54, R17 ;  /* 0x0000003629117223 */ /* 0x040fe20000000011 */
        /* <DEDUP_REMOVED lines=18> */
[----:B------:R-:W-:Y:S01]  /*8bd0*/  F2FP.F16.E4M3.UNPACK_B R83, R83.H1 ;  /* 0x00000053ff53723e */ /* 0x000fe200030006ff */
        /* <DEDUP_REMOVED lines=16> */
[----:B------:R-:W-:Y:S01]  /*8ce0*/  FFMA R28, R41, R69, R28 ;  /* 0x00000045291c7223 */ /* 0x000fe2000000001c */
[----:B------:R-:W-:Y:S01]  /*8cf0*/  F2FP.SATFINITE.E4M3.F32.PACK_AB_MERGE_C R111, R19, R18, RZ ;  /* 0x00000012136f723e */ /* 0x000fe200048070ff */
        /* <DEDUP_REMOVED lines=14> */
[----:B--2---:R-:W-:Y:S03]  /*8de0*/  IADD3 R104, PT, PT, R36, 0x1, RZ ;  /* 0x0000000124687810 */ /* 0x004fe60007ffe0ff */
        /* <DEDUP_REMOVED lines=14> */
[----:B------:R-:W-:Y:S02]  /*8ed0*/  UIADD3 UR9, UPT, UPT, UR45, 0x20, URZ ;  /* 0x000000202d097890 */ /* 0x000fe4000fffe0ff */
[----:B------:R-:W-:Y:S02]  /*8ee0*/  UIADD3 UR6, UPT, UPT, UR44, 0x3b00, URZ ;  /* 0x00003b002c067890 */ /* 0x000fe4000fffe0ff */
[----:B------:R-:W-:Y:S02]  /*8ef0*/  UIADD3 UR7, UPT, UPT, UR45, 0x60, URZ ;  /* 0x000000602d077890 */ /* 0x000fe4000fffe0ff */
        /* <DEDUP_REMOVED lines=8> */
.L_x_138:
[----:B------:R-:W-:Y:S05]  /*8f80*/  BSYNC.RECONVERGENT B0 ;  /* 0x0000000000007941 */ /* 0x000fea0003800200 */
.L_x_137:
[----:B------:R-:W-:Y:S01]  /*8f90*/  R2UR UR5, R90 ;  /* 0x000000005a0572ca */ /* 0x000fe200000e0000 */
[----:B------:R-:W-:Y:S01]  /*8fa0*/  BAR.SYNC.DEFER_BLOCKING 0x1, 0x80 ;  /* 0x0042000000007b1d */ /* 0x000fe20000010000 */
[----:B------:R-:W-:Y:S01]  /*8fb0*/  R2UR UR4, R91 ;  /* 0x000000005b0472ca */ /* 0x000fe200000e0000 */
[----:B------:R-:W-:Y:S01]  /*8fc0*/  UISETP.NE.AND UP0, UPT, UR48, URZ, UPT ;  /* 0x000000ff3000728c */ /* 0x000fe2000bf05270 */
[C---:B------:R-:W-:Y:S02]  /*8fd0*/  ISETP.NE.AND P0, PT, R104.reuse, 0x2, PT ;  /* 0x000000026800780c */ /* 0x040fe40003f05270 */
[----:B------:R-:W-:Y:S02]  /*8fe0*/  LOP3.LUT R95, R95, 0x1, RZ, 0x3c, !PT ;  /* 0x000000015f5f7812 */ /* 0x000fe400078e3cff */
[----:B------:R-:W-:Y:S02]  /*8ff0*/  SEL R3, RZ, 0x1, P0 ;  /* 0x00000001ff037807 */ /* 0x000fe40000000000 */
[----:B------:R-:W-:Y:S02]  /*9000*/  SEL R36, R104, RZ, P0 ;  /* 0x000000ff68247207 */ /* 0x000fe40000000000 */
[----:B------:R-:W-:Y:S01]  /*9010*/  LOP3.LUT R96, R96, R3, RZ, 0x3c, !PT ;  /* 0x0000000360607212 */ /* 0x000fe200078e3cff */
[----:B------:R-:W-:Y:S02]  /*9020*/  UIADD3 UR20, UPT, UPT, UR36, UR5, URZ ;  /* 0x0000000524147290 */ /* 0x000fe4000fffe0ff */
[----:B------:R-:W-:Y:S01]  /*9030*/  UIADD3 UR46, UPT, UPT, UR37, UR4, URZ ;  /* 0x00000004252e7290 */ /* 0x000fe2000fffe0ff */
[----:B------:R-:W-:Y:S01]  /*9040*/  UMOV UR47, UR57 ;  /* 0x00000039002f7c82 */ /* 0x000fe20008000000 */
[----:B------:R-:W-:Y:S10]  /*9050*/  BRA.U UP0, `(.L_x_139) ;  /* 0xffffffd5001c7547 */ /* 0x000ff4000b83ffff */
[----:B------:R-:W-:Y:S05]  /*9060*/  EXIT ;  /* 0x000000000000794d */ /* 0x000fea0003800000 */
.L_x_25:
[----:B------:R-:W-:Y:S07]  /*9070*/  MOV R0, UR9 ;  /* 0x0000000900007c02 */ /* 0x000fee0008000f00 */
.L_x_140:
[----:B-1----:R1:W2:Y:S02]  /*9080*/  SYNCS.PHASECHK.TRANS64.TRYWAIT P0, [R0+URZ+0xd0], R5 ;  /* 0x0000d005000075a7 */ /* 0x0022a400080011ff */
[----:B--2---:R-:W-:Y:S05]  /*9090*/  @!P0 NANOSLEEP.SYNCS 0x989680 ;  /* 0x009896800000895d */ /* 0x004fea0003900000 */
[----:B------:R-:W2:Y:S02]  /*90a0*/  @!P0 SYNCS.PHASECHK.TRANS64 P0, [R0+URZ+0xd0], R5 ;  /* 0x0000d005000085a7 */ /* 0x000ea400080010ff */
[----:B--2---:R-:W-:Y:S05]  /*90b0*/  @!P0 BRA `(.L_x_140) ;  /* 0xfffffffc00f08947 */ /* 0x004fea000383ffff */
[----:B------:R-:W-:Y:S05]  /*90c0*/  BRA `(.L_x_24) ;  /* 0xffffff8c00187947 */ /* 0x000fea000383ffff */
.L_x_32:
[----:B------:R-:W-:Y:S07]  /*90d0*/  MOV R0, UR9 ;  /* 0x0000000900007c02 */ /* 0x000fee0008000f00 */
.L_x_141:
[----:B-1----:R1:W2:Y:S02]  /*90e0*/  SYNCS.PHASECHK.TRANS64.TRYWAIT P0, [R0+URZ+0xd0], R5 ;  /* 0x0000d005000075a7 */ /* 0x0022a400080011ff */
[----:B--2---:R-:W-:Y:S05]  /*90f0*/  @!P0 NANOSLEEP.SYNCS 0x989680 ;  /* 0x009896800000895d */ /* 0x004fea0003900000 */
[----:B------:R-:W2:Y:S02]  /*9100*/  @!P0 SYNCS.PHASECHK.TRANS64 P0, [R0+URZ+0xd0], R5 ;  /* 0x0000d005000085a7 */ /* 0x000ea400080010ff */
[----:B--2---:R-:W-:Y:S05]  /*9110*/  @!P0 BRA `(.L_x_141) ;  /* 0xfffffffc00f08947 */ /* 0x004fea000383ffff */
[----:B------:R-:W-:Y:S05]  /*9120*/  BRA `(.L_x_31) ;  /* 0xffffff9000707947 */ /* 0x000fea000383ffff */
.L_x_37:
[----:B------:R-:W-:-:S07]  /*9130*/  MOV R0, UR31 ;  /* 0x0000001f00007c02 */ /* 0x000fce0008000f00 */
.L_x_142:
[----:B-1----:R1:W2:Y:S02]  /*9140*/  SYNCS.PHASECHK.TRANS64.TRYWAIT P0, [R0+URZ+0x1d0], R3 ;  /* 0x0001d003000075a7 */ /* 0x0022a400080011ff */
[----:B--2---:R-:W-:Y:S05]  /*9150*/  @!P0 NANOSLEEP.SYNCS 0x989680 ;  /* 0x009896800000895d */ /* 0x004fea0003900000 */
[----:B------:R-:W2:Y:S02]  /*9160*/  @!P0 SYNCS.PHASECHK.TRANS64 P0, [R0+URZ+0x1d0], R3 ;  /* 0x0001d003000085a7 */ /* 0x000ea400080010ff */
[----:B--2---:R-:W-:Y:S05]  /*9170*/  @!P0 BRA `(.L_x_142) ;  /* 0xfffffffc00f08947 */ /* 0x004fea000383ffff */
[----:B------:R-:W-:Y:S05]  /*9180*/  BRA `(.L_x_143) ;  /* 0xffffff9400387947 */ /* 0x000fea000383ffff */
.L_x_41:
[----:B------:R-:W-:-:S07]  /*9190*/  MOV R0, UR4 ;  /* 0x0000000400007c02 */ /* 0x000fce0008000f00 */
.L_x_144:
[----:B-1----:R1:W2:Y:S02]  /*91a0*/  SYNCS.PHASECHK.TRANS64.TRYWAIT P0, [R0+URZ], R3 ;  /* 0x00000003000075a7 */ /* 0x0022a400080011ff */
[----:B--2---:R-:W-:Y:S05]  /*91b0*/  @!P0 NANOSLEEP.SYNCS 0x989680 ;  /* 0x009896800000895d */ /* 0x004fea0003900000 */
[----:B------:R-:W2:Y:S02]  /*91c0*/  @!P0 SYNCS.PHASECHK.TRANS64 P0, [R0+URZ], R3 ;  /* 0x00000003000085a7 */ /* 0x000ea400080010ff */
[----:B--2---:R-:W-:Y:S05]  /*91d0*/  @!P0 BRA `(.L_x_144) ;  /* 0xfffffffc00f08947 */ /* 0x004fea000383ffff */
[----:B------:R-:W-:Y:S05]  /*91e0*/  BRA `(.L_x_145) ;  /* 0xffffff9800d07947 */ /* 0x000fea000383ffff */
.L_x_42:
[----:B------:R-:W-:-:S07]  /*91f0*/  MOV R0, UR5 ;  /* 0x0000000500007c02 */ /* 0x000fce0008000f00 */
.L_x_146:
[----:B-1----:R1:W2:Y:S02]  /*9200*/  SYNCS.PHASECHK.TRANS64.TRYWAIT P0, [R0+URZ], R3 ;  /* 0x00000003000075a7 */ /* 0x0022a400080011ff */
[----:B--2---:R-:W-:Y:S05]  /*9210*/  @!P0 NANOSLEEP.SYNCS 0x989680 ;  /* 0x009896800000895d */ /* 0x004fea0003900000 */
[----:B------:R-:W2:Y:S02]  /*9220*/  @!P0 SYNCS.PHASECHK.TRANS64 P0, [R0+URZ], R3 ;  /* 0x00000003000085a7 */ /* 0x000ea400080010ff */
[----:B--2---:R-:W-:Y:S05]  /*9230*/  @!P0 BRA `(.L_x_146) ;  /* 0xfffffffc00f08947 */ /* 0x004fea000383ffff */
[----:B------:R-:W-:Y:S05]  /*9240*/  BRA `(.L_x_147) ;  /* 0xffffff9800e07947 */ /* 0x000fea000383ffff */
.L_x_43:
[----:B------:R-:W-:-:S07]  /*9250*/  MOV R0, UR5 ;  /* 0x0000000500007c02 */ /* 0x000fce0008000f00 */
.L_x_148:
[----:B-1----:R1:W2:Y:S02]  /*9260*/  SYNCS.PHASECHK.TRANS64.TRYWAIT P0, [R0+URZ], R3 ;  /* 0x00000003000075a7 */ /* 0x0022a400080011ff */
[----:B--2---:R-:W-:Y:S05]  /*9270*/  @!P0 NANOSLEEP.SYNCS 0x989680 ;  /* 0x009896800000895d */ /* 0x004fea0003900000 */
[----:B------:R-:W2:Y:S02]  /*9280*/  @!P0 SYNCS.PHASECHK.TRANS64 P0, [R0+URZ], R3 ;  /* 0x00000003000085a7 */ /* 0x000ea400080010ff */
[----:B--2---:R-:W-:Y:S05]  /*9290*/  @!P0 BRA `(.L_x_148) ;  /* 0xfffffffc00f08947 */ /* 0x004fea000383ffff */
[----:B------:R-:W-:Y:S05]  /*92a0*/  BRA `(.L_x_149) ;  /* 0xffffff9800f07947 */ /* 0x000fea000383ffff */
.L_x_44:
[----:B------:R-:W-:-:S07]  /*92b0*/  MOV R0, UR5 ;  /* 0x0000000500007c02 */ /* 0x000fce0008000f00 */
.L_x_150:
[----:B-1----:R1:W2:Y:S02]  /*92c0*/  SYNCS.PHASECHK.TRANS64.TRYWAIT P0, [R0+URZ], R3 ;  /* 0x00000003000075a7 */ /* 0x0022a400080011ff */
[----:B--2---:R-:W-:Y:S05]  /*92d0*/  @!P0 NANOSLEEP.SYNCS 0x989680 ;  /* 0x009896800000895d */ /* 0x004fea0003900000 */
[----:B------:R-:W2:Y:S02]  /*92e0*/  @!P0 SYNCS.PHASECHK.TRANS64 P0, [R0+URZ], R3 ;  /* 0x00000003000085a7 */ /* 0x000ea400080010ff */
[----:B--2---:R-:W-:Y:S05]  /*92f0*/  @!P0 BRA `(.L_x_150) ;  /* 0xfffffffc00f08947 */ /* 0x004fea000383ffff */
[----:B------:R-:W-:Y:S05]  /*9300*/  BRA `(.L_x_151) ;  /* 0xffffff9c00007947 */ /* 0x000fea000383ffff */
.L_x_45:
[----:B------:R-:W-:-:S07]  /*9310*/  MOV R0, UR5 ;  /* 0x0000000500007c02 */ /* 0x000fce0008000f00 */
.L_x_152:
[----:B-1----:R1:W2:Y:S02]  /*9320*/  SYNCS.PHASECHK.TRANS64.TRYWAIT P0, [R0+URZ], R3 ;  /* 0x00000003000075a7 */ /* 0x0022a400080011ff */
[----:B--2---:R-:W-:Y:S05]  /*9330*/  @!P0 NANOSLEEP.SYNCS 0x989680 ;  /* 0x009896800000895d */ /* 0x004fea0003900000 */
[----:B------:R-:W2:Y:S02]  /*9340*/  @!P0 SYNCS.PHASECHK.TRANS64 P0, [R0+URZ], R3 ;  /* 0x00000003000085a7 */ /* 0x000ea400080010ff */
[----:B--2---:R-:W-:Y:S05]  /*9350*/  @!P0 BRA `(.L_x_152) ;  /* 0xfffffffc00f08947 */ /* 0x004fea000383ffff */
[----:B------:R-:W-:Y:S05]  /*9360*/  BRA `(.L_x_153) ;  /* 0xffffff9c00107947 */ /* 0x000fea000383ffff */
.L_x_46:
[----:B------:R-:W-:-:S07]  /*9370*/  MOV R0, UR5 ;  /* 0x0000000500007c02 */ /* 0x000fce0008000f00 */
.L_x_154:
[----:B-1----:R1:W2:Y:S02]  /*9380*/  SYNCS.PHASECHK.TRANS64.TRYWAIT P0, [R0+URZ], R3 ;  /* 0x00000003000075a7 */ /* 0x0022a400080011ff */
[----:B--2---:R-:W-:Y:S05]  /*9390*/  @!P0 NANOSLEEP.SYNCS 0x989680 ;  /* 0x009896800000895d */ /* 0x004fea0003900000 */
[----:B------:R-:W2:Y:S02]  /*93a0*/  @!P0 SYNCS.PHASECHK.TRANS64 P0, [R0+URZ], R3 ;  /* 0x00000003000085a7 */ /* 0x000ea400080010ff */
[----:B--2---:R-:W-:Y:S05]  /*93b0*/  @!P0 BRA `(.L_x_154) ;  /* 0xfffffffc00f08947 */ /* 0x004fea000383ffff */
[----:B------:R-:W-:Y:S05]  /*93c0*/  BRA `(.L_x_155) ;  /* 0xffffff9c00207947 */ /* 0x000fea000383ffff */
.L_x_47:
[----:B------:R-:W-:-:S07]  /*93d0*/  MOV R0, UR5 ;  /* 0x0000000500007c02 */ /* 0x000fce0008000f00 */
.L_x_156:
[----:B-1----:R1:W2:Y:S02]  /*93e0*/  SYNCS.PHASECHK.TRANS64.TRYWAIT P0, [R0+URZ], R3 ;  /* 0x00000003000075a7 */ /* 0x0022a400080011ff */
[----:B--2---:R-:W-:Y:S05]  /*93f0*/  @!P0 NANOSLEEP.SYNCS 0x989680 ;  /* 0x009896800000895d */ /* 0x004fea0003900000 */
[----:B------:R-:W2:Y:S02]  /*9400*/  @!P0 SYNCS.PHASECHK.TRANS64 P0, [R0+URZ], R3 ;  /* 0x00000003000085a7 */ /* 0x000ea400080010ff */
[----:B--2---:R-:W-:Y:S05]  /*9410*/  @!P0 BRA `(.L_x_156) ;  /* 0xfffffffc00f08947 */ /* 0x004fea000383ffff */
[----:B------:R-:W-:Y:S05]  /*9420*/  BRA `(.L_x_157) ;  /* 0xffffff9c00307947 */ /* 0x000fea000383ffff */
.L_x_48:
[----:B------:R-:W-:-:S07]  /*9430*/  MOV R0, UR5 ;  /* 0x0000000500007c02 */ /* 0x000fce0008000f00 */
.L_x_158:
[----:B-1----:R1:W2:Y:S02]  /*9440*/  SYNCS.PHASECHK.TRANS64.TRYWAIT P0, [R0+URZ], R3 ;  /* 0x00000003000075a7 */ /* 0x0022a400080011ff */
[----:B--2---:R-:W-:Y:S05]  /*9450*/  @!P0 NANOSLEEP.SYNCS 0x989680 ;  /* 0x009896800000895d */ /* 0x004fea0003900000 */
[----:B------:R-:W2:Y:S02]  /*9460*/  @!P0 SYNCS.PHASECHK.TRANS64 P0, [R0+URZ], R3 ;  /* 0x00000003000085a7 */ /* 0x000ea400080010ff */
[----:B--2---:R-:W-:Y:S05]  /*9470*/  @!P0 BRA `(.L_x_158) ;  /* 0xfffffffc00f08947 */ /* 0x004fea000383ffff */
[----:B------:R-:W-:Y:S05]  /*9480*/  BRA `(.L_x_159) ;  /* 0xffffff9c00407947 */ /* 0x000fea000383ffff */
.L_x_49:
[----:B------:R-:W-:-:S07]  /*9490*/  MOV R0, UR5 ;  /* 0x0000000500007c02 */ /* 0x000fce0008000f00 */
.L_x_160:
[----:B-1----:R1:W2:Y:S02]  /*94a0*/  SYNCS.PHASECHK.TRANS64.TRYWAIT P0, [R0+URZ], R3 ;  /* 0x00000003000075a7 */ /* 0x0022a400080011ff */
[----:B--2---:R-:W-:Y:S05]  /*94b0*/  @!P0 NANOSLEEP.SYNCS 0x989680 ;  /* 0x009896800000895d */ /* 0x004fea0003900000 */
[----:B------:R-:W2:Y:S02]  /*94c0*/  @!P0 SYNCS.PHASECHK.TRANS64 P0, [R0+URZ], R3 ;  /* 0x00000003000085a7 */ /* 0x000ea400080010ff */
[----:B--2---:R-:W-:Y:S05]  /*94d0*/  @!P0 BRA `(.L_x_160) ;  /* 0xfffffffc00f08947 */ /* 0x004fea000383ffff */
[----:B------:R-:W-:Y:S05]  /*94e0*/  BRA `(.L_x_161) ;  /* 0xffffff9c00507947 */ /* 0x000fea000383ffff */
.L_x_50:
[----:B------:R-:W-:-:S07]  /*94f0*/  MOV R0, UR5 ;  /* 0x0000000500007c02 */ /* 0x000fce0008000f00 */
.L_x_162:
[----:B-1----:R1:W2:Y:S02]  /*9500*/  SYNCS.PHASECHK.TRANS64.TRYWAIT P0, [R0+URZ], R3 ;  /* 0x00000003000075a7 */ /* 0x0022a400080011ff */
[----:B--2---:R-:W-:Y:S05]  /*9510*/  @!P0 NANOSLEEP.SYNCS 0x989680 ;  /* 0x009896800000895d */ /* 0x004fea0003900000 */
[----:B------:R-:W2:Y:S02]  /*9520*/  @!P0 SYNCS.PHASECHK.TRANS64 P0, [R0+URZ], R3 ;  /* 0x00000003000085a7 */ /* 0x000ea400080010ff */
[----:B--2---:R-:W-:Y:S05]  /*9530*/  @!P0 BRA `(.L_x_162) ;  /* 0xfffffffc00f08947 */ /* 0x004fea000383ffff */
[----:B------:R-:W-:Y:S05]  /*9540*/  BRA `(.L_x_163) ;  /* 0xffffff9c00607947 */ /* 0x000fea000383ffff */
.L_x_51:
[----:B------:R-:W-:-:S07]  /*9550*/  MOV R0, UR5 ;  /* 0x0000000500007c02 */ /* 0x000fce0008000f00 */
.L_x_164:
[----:B-1----:R1:W2:Y:S02]  /*9560*/  SYNCS.PHASECHK.TRANS64.TRYWAIT P0, [R0+URZ], R3 ;  /* 0x00000003000075a7 */ /* 0x0022a400080011ff */
[----:B--2---:R-:W-:Y:S05]  /*9570*/  @!P0 NANOSLEEP.SYNCS 0x989680 ;  /* 0x009896800000895d */ /* 0x004fea0003900000 */
[----:B------:R-:W2:Y:S02]  /*9580*/  @!P0 SYNCS.PHASECHK.TRANS64 P0, [R0+URZ], R3 ;  /* 0x00000003000085a7 */ /* 0x000ea400080010ff */
[----:B--2---:R-:W-:Y:S05]  /*9590*/  @!P0 BRA `(.L_x_164) ;  /* 0xfffffffc00f08947 */ /* 0x004fea000383ffff */
[----:B------:R-:W-:Y:S05]  /*95a0*/  BRA `(.L_x_165) ;  /* 0xffffff9c00707947 */ /* 0x000fea000383ffff */
.L_x_52:
[----:B------:R-:W-:-:S07]  /*95b0*/  MOV R0, UR5 ;  /* 0x0000000500007c02 */ /* 0x000fce0008000f00 */
.L_x_166:
[----:B-1----:R1:W2:Y:S02]  /*95c0*/  SYNCS.PHASECHK.TRANS64.TRYWAIT P0, [R0+URZ], R3 ;  /* 0x00000003000075a7 */ /* 0x0022a400080011ff */
[----:B--2---:R-:W-:Y:S05]  /*95d0*/  @!P0 NANOSLEEP.SYNCS 0x989680 ;  /* 0x009896800000895d */ /* 0x004fea0003900000 */
[----:B------:R-:W2:Y:S02]  /*95e0*/  @!P0 SYNCS.PHASECHK.TRANS64 P0, [R0+URZ], R3 ;  /* 0x00000003000085a7 */ /* 0x000ea400080010ff */
[----:B--2---:R-:W-:Y:S05]  /*95f0*/  @!P0 BRA `(.L_x_166) ;  /* 0xfffffffc00f08947 */ /* 0x004fea000383ffff */
[----:B------:R-:W-:Y:S05]  /*9600*/  BRA `(.L_x_167) ;  /* 0xffffff9c00807947 */ /* 0x000fea000383ffff */
.L_x_53:
[----:B------:R-:W-:-:S07]  /*9610*/  MOV R0, UR5 ;  /* 0x0000000500007c02 */ /* 0x000fce0008000f00 */
.L_x_168:
[----:B-1----:R1:W2:Y:S02]  /*9620*/  SYNCS.PHASECHK.TRANS64.TRYWAIT P0, [R0+URZ], R3 ;  /* 0x00000003000075a7 */ /* 0x0022a400080011ff */
[----:B--2---:R-:W-:Y:S05]  /*9630*/  @!P0 NANOSLEEP.SYNCS 0x989680 ;  /* 0x009896800000895d */ /* 0x004fea0003900000 */
[----:B------:R-:W2:Y:S02]  /*9640*/  @!P0 SYNCS.PHASECHK.TRANS64 P0, [R0+URZ], R3 ;  /* 0x00000003000085a7 */ /* 0x000ea400080010ff */
[----:B--2---:R-:W-:Y:S05]  /*9650*/  @!P0 BRA `(.L_x_168) ;  /* 0xfffffffc00f08947 */ /* 0x004fea000383ffff */
[----:B------:R-:W-:Y:S05]  /*9660*/  BRA `(.L_x_169) ;  /* 0xffffff9c00907947 */ /* 0x000fea000383ffff */
.L_x_54:
[----:B------:R-:W-:-:S07]  /*9670*/  MOV R0, UR5 ;  /* 0x0000000500007c02 */ /* 0x000fce0008000f00 */
.L_x_170:
[----:B-1----:R1:W2:Y:S02]  /*9680*/  SYNCS.PHASECHK.TRANS64.TRYWAIT P0, [R0+URZ], R3 ;  /* 0x00000003000075a7 */ /* 0x0022a400080011ff */
[----:B--2---:R-:W-:Y:S05]  /*9690*/  @!P0 NANOSLEEP.SYNCS 0x989680 ;  /* 0x009896800000895d */ /* 0x004fea0003900000 */
[----:B------:R-:W2:Y:S02]  /*96a0*/  @!P0 SYNCS.PHASECHK.TRANS64 P0, [R0+URZ], R3 ;  /* 0x00000003000085a7 */ /* 0x000ea400080010ff */
[----:B--2---:R-:W-:Y:S05]  /*96b0*/  @!P0 BRA `(.L_x_170) ;  /* 0xfffffffc00f08947 */ /* 0x004fea000383ffff */
[----:B------:R-:W-:Y:S05]  /*96c0*/  BRA `(.L_x_171) ;  /* 0xffffff9c00a07947 */ /* 0x000fea000383ffff */
.L_x_55:
[----:B------:R-:W-:-:S07]  /*96d0*/  MOV R0, UR5 ;  /* 0x0000000500007c02 */ /* 0x000fce0008000f00 */
.L_x_172:
[----:B-1----:R1:W2:Y:S02]  /*96e0*/  SYNCS.PHASECHK.TRANS64.TRYWAIT P0, [R0+URZ], R3 ;  /* 0x00000003000075a7 */ /* 0x0022a400080011ff */
[----:B--2---:R-:W-:Y:S05]  /*96f0*/  @!P0 NANOSLEEP.SYNCS 0x989680 ;  /* 0x009896800000895d */ /* 0x004fea0003900000 */
[----:B------:R-:W2:Y:S02]  /*9700*/  @!P0 SYNCS.PHASECHK.TRANS64 P0, [R0+URZ], R3 ;  /* 0x00000003000085a7 */ /* 0x000ea400080010ff */
[----:B--2---:R-:W-:Y:S05]  /*9710*/  @!P0 BRA `(.L_x_172) ;  /* 0xfffffffc00f08947 */ /* 0x004fea000383ffff */
[----:B------:R-:W-:Y:S05]  /*9720*/  BRA `(.L_x_173) ;  /* 0xffffff9c00b07947 */ /* 0x000fea000383ffff */
.L_x_56:
[----:B------:R-:W-:-:S07]  /*9730*/  MOV R0, UR5 ;  /* 0x0000000500007c02 */ /* 0x000fce0008000f00 */
.L_x_174:
[----:B-1----:R1:W2:Y:S02]  /*9740*/  SYNCS.PHASECHK.TRANS64.TRYWAIT P0, [R0+URZ], R3 ;  /* 0x00000003000075a7 */ /* 0x0022a400080011ff */
[----:B--2---:R-:W-:Y:S05]  /*9750*/  @!P0 NANOSLEEP.SYNCS 0x989680 ;  /* 0x009896800000895d */ /* 0x004fea0003900000 */
[----:B------:R-:W2:Y:S02]  /*9760*/  @!P0 SYNCS.PHASECHK.TRANS64 P0, [R0+URZ], R3 ;  /* 0x00000003000085a7 */ /* 0x000ea400080010ff */
[----:B--2---:R-:W-:Y:S05]  /*9770*/  @!P0 BRA `(.L_x_174) ;  /* 0xfffffffc00f08947 */ /* 0x004fea000383ffff */
[----:B------:R-:W-:Y:S05]  /*9780*/  BRA `(.L_x_175) ;  /* 0xffffff9c00c07947 */ /* 0x000fea000383ffff */
.L_x_57:
[----:B------:R-:W-:-:S07]  /*9790*/  MOV R0, UR5 ;  /* 0x0000000500007c02 */ /* 0x000fce0008000f00 */
.L_x_176:
[----:B-1----:R1:W2:Y:S02]  /*97a0*/  SYNCS.PHASECHK.TRANS64.TRYWAIT P0, [R0+URZ], R3 ;  /* 0x00000003000075a7 */ /* 0x0022a400080011ff */
[----:B--2---:R-:W-:Y:S05]  /*97b0*/  @!P0 NANOSLEEP.SYNCS 0x989680 ;  /* 0x009896800000895d */ /* 0x004fea0003900000 */
[----:B------:R-:W2:Y:S02]  /*97c0*/  @!P0 SYNCS.PHASECHK.TRANS64 P0, [R0+URZ], R3 ;  /* 0x00000003000085a7 */ /* 0x000ea400080010ff */
[----:B--2---:R-:W-:Y:S05]  /*97d0*/  @!P0 BRA `(.L_x_176) ;  /* 0xfffffffc00f08947 */ /* 0x004fea000383ffff */
[----:B------:R-:W-:Y:S05]  /*97e0*/  BRA `(.L_x_177) ;  /* 0xffffff9c00d07947 */ /* 0x000fea000383ffff */
.L_x_58:
[----:B------:R-:W-:-:S07]  /*97f0*/  MOV R0, UR5 ;  /* 0x0000000500007c02 */ /* 0x000fce0008000f00 */
.L_x_178:
[----:B-1----:R1:W2:Y:S02]  /*9800*/  SYNCS.PHASECHK.TRANS64.TRYWAIT P0, [R0+URZ], R3 ;  /* 0x00000003000075a7 */ /* 0x0022a400080011ff */
[----:B--2---:R-:W-:Y:S05]  /*9810*/  @!P0 NANOSLEEP.SYNCS 0x989680 ;  /* 0x009896800000895d */ /* 0x004fea0003900000 */
[----:B------:R-:W2:Y:S02]  /*9820*/  @!P0 SYNCS.PHASECHK.TRANS64 P0, [R0+URZ], R3 ;  /* 0x00000003000085a7 */ /* 0x000ea400080010ff */
[----:B--2---:R-:W-:Y:S05]  /*9830*/  @!P0 BRA `(.L_x_178) ;  /* 0xfffffffc00f08947 */ /* 0x004fea000383ffff */
[----:B------:R-:W-:Y:S05]  /*9840*/  BRA `(.L_x_179) ;  /* 0xffffff9c00e07947 */ /* 0x000fea000383ffff */
.L_x_59:
[----:B------:R-:W-:-:S07]  /*9850*/  MOV R0, UR5 ;  /* 0x0000000500007c02 */ /* 0x000fce0008000f00 */
.L_x_180:
[----:B-1----:R1:W2:Y:S02]  /*9860*/  SYNCS.PHASECHK.TRANS64.TRYWAIT P0, [R0+URZ], R3 ;  /* 0x00000003000075a7 */ /* 0x0022a400080011ff */
[----:B--2---:R-:W-:Y:S05]  /*9870*/  @!P0 NANOSLEEP.SYNCS 0x989680 ;  /* 0x009896800000895d */ /* 0x004fea0003900000 */
[----:B------:R-:W2:Y:S02]  /*9880*/  @!P0 SYNCS.PHASECHK.TRANS64 P0, [R0+URZ], R3 ;  /* 0x00000003000085a7 */ /* 0x000ea400080010ff */
[----:B--2---:R-:W-:Y:S05]  /*9890*/  @!P0 BRA `(.L_x_180) ;  /* 0xfffffffc00f08947 */ /* 0x004fea000383ffff */
[----:B------:R-:W-:Y:S05]  /*98a0*/  BRA `(.L_x_181) ;  /* 0xffffff9c00f07947 */ /* 0x000fea000383ffff */
.L_x_60:
[----:B------:R-:W-:-:S07]  /*98b0*/  MOV R0, UR5 ;  /* 0x0000000500007c02 */ /* 0x000fce0008000f00 */
.L_x_182:
[----:B-1----:R1:W2:Y:S02]  /*98c0*/  SYNCS.PHASECHK.TRANS64.TRYWAIT P0, [R0+URZ], R3 ;  /* 0x00000003000075a7 */ /* 0x0022a400080011ff */
[----:B--2---:R-:W-:Y:S05]  /*98d0*/  @!P0 NANOSLEEP.SYNCS 0x989680 ;  /* 0x009896800000895d */ /* 0x004fea0003900000 */
[----:B------:R-:W2:Y:S02]  /*98e0*/  @!P0 SYNCS.PHASECHK.TRANS64 P0, [R0+URZ], R3 ;  /* 0x00000003000085a7 */ /* 0x000ea400080010ff */
[----:B--2---:R-:W-:Y:S05]  /*98f0*/  @!P0 BRA `(.L_x_182) ;  /* 0xfffffffc00f08947 */ /* 0x004fea000383ffff */
[----:B------:R-:W-:Y:S05]  /*9900*/  BRA `(.L_x_183) ;  /* 0xffffffa000007947 */ /* 0x000fea000383ffff */
.L_x_61:
[----:B------:R-:W-:-:S07]  /*9910*/  MOV R0, UR5 ;  /* 0x0000000500007c02 */ /* 0x000fce0008000f00 */
.L_x_184:
[----:B-1----:R1:W2:Y:S02]  /*9920*/  SYNCS.PHASECHK.TRANS64.TRYWAIT P0, [R0+URZ], R3 ;  /* 0x00000003000075a7 */ /* 0x0022a400080011ff */
[----:B--2---:R-:W-:Y:S05]  /*9930*/  @!P0 NANOSLEEP.SYNCS 0x989680 ;  /* 0x009896800000895d */ /* 0x004fea0003900000 */
[----:B------:R-:W2:Y:S02]  /*9940*/  @!P0 SYNCS.PHASECHK.TRANS64 P0, [R0+URZ], R3 ;  /* 0x00000003000085a7 */ /* 0x000ea400080010ff */
[----:B--2---:R-:W-:Y:S05]  /*9950*/  @!P0 BRA `(.L_x_184) ;  /* 0xfffffffc00f08947 */ /* 0x004fea000383ffff */
[----:B------:R-:W-:Y:S05]  /*9960*/  BRA `(.L_x_185) ;  /* 0xffffffa000107947 */ /* 0x000fea000383ffff */
.L_x_62:
[----:B------:R-:W-:-:S07]  /*9970*/  MOV R0, UR5 ;  /* 0x0000000500007c02 */ /* 0x000fce0008000f00 */
.L_x_186:
[----:B-1----:R1:W2:Y:S02]  /*9980*/  SYNCS.PHASECHK.TRANS64.TRYWAIT P0, [R0+URZ], R3 ;  /* 0x00000003000075a7 */ /* 0x0022a400080011ff */
[----:B--2---:R-:W-:Y:S05]  /*9990*/  @!P0 NANOSLEEP.SYNCS 0x989680 ;  /* 0x009896800000895d */ /* 0x004fea0003900000 */
[----:B------:R-:W2:Y:S02]  /*99a0*/  @!P0 SYNCS.PHASECHK.TRANS64 P0, [R0+URZ], R3 ;  /* 0x00000003000085a7 */ /* 0x000ea400080010ff */
[----:B--2---:R-:W-:Y:S05]  /*99b0*/  @!P0 BRA `(.L_x_186) ;  /* 0xfffffffc00f08947 */ /* 0x004fea000383ffff */
[----:B------:R-:W-:Y:S05]  /*99c0*/  BRA `(.L_x_187) ;  /* 0xffffffa000207947 */ /* 0x000fea000383ffff */
.L_x_63:
[----:B------:R-:W-:-:S07]  /*99d0*/  MOV R0, UR5 ;  /* 0x0000000500007c02 */ /* 0x000fce0008000f00 */
.L_x_188:
[----:B-1----:R1:W2:Y:S02]  /*99e0*/  SYNCS.PHASECHK.TRANS64.TRYWAIT P0, [R0+URZ], R3 ;  /* 0x00000003000075a7 */ /* 0x0022a400080011ff */
[----:B--2---:R-:W-:Y:S05]  /*99f0*/  @!P0 NANOSLEEP.SYNCS 0x989680 ;  /* 0x009896800000895d */ /* 0x004fea0003900000 */
[----:B------:R-:W2:Y:S02]  /*9a00*/  @!P0 SYNCS.PHASECHK.TRANS64 P0, [R0+URZ], R3 ;  /* 0x00000003000085a7 */ /* 0x000ea400080010ff */
[----:B--2---:R-:W-:Y:S05]  /*9a10*/  @!P0 BRA `(.L_x_188) ;  /* 0xfffffffc00f08947 */ /* 0x004fea000383ffff */
[----:B------:R-:W-:Y:S05]  /*9a20*/  BRA `(.L_x_189) ;  /* 0xffffffa000307947 */ /* 0x000fea000383ffff */
.L_x_64:
[----:B------:R-:W-:-:S07]  /*9a30*/  MOV R0, UR5 ;  /* 0x0000000500007c02 */ /* 0x000fce0008000f00 */
.L_x_190:
[----:B-1----:R1:W2:Y:S02]  /*9a40*/  SYNCS.PHASECHK.TRANS64.TRYWAIT P0, [R0+URZ], R3 ;  /* 0x00000003000075a7 */ /* 0x0022a400080011ff */
[----:B--2---:R-:W-:Y:S05]  /*9a50*/  @!P0 NANOSLEEP.SYNCS 0x989680 ;  /* 0x009896800000895d */ /* 0x004fea0003900000 */
[----:B------:R-:W2:Y:S02]  /*9a60*/  @!P0 SYNCS.PHASECHK.TRANS64 P0, [R0+URZ], R3 ;  /* 0x00000003000085a7 */ /* 0x000ea400080010ff */
[----:B--2---:R-:W-:Y:S05]  /*9a70*/  @!P0 BRA `(.L_x_190) ;  /* 0xfffffffc00f08947 */ /* 0x004fea000383ffff */
[----:B------:R-:W-:Y:S05]  /*9a80*/  BRA `(.L_x_191) ;  /* 0xffffffa000407947 */ /* 0x000fea000383ffff */
.L_x_65:
[----:B------:R-:W-:-:S07]  /*9a90*/  MOV R0, UR5 ;  /* 0x0000000500007c02 */ /* 0x000fce0008000f00 */
.L_x_192:
[----:B-1----:R1:W2:Y:S02]  /*9aa0*/  SYNCS.PHASECHK.TRANS64.TRYWAIT P0, [R0+URZ], R3 ;  /* 0x00000003000075a7 */ /* 0x0022a400080011ff */
[----:B--2---:R-:W-:Y:S05]  /*9ab0*/  @!P0 NANOSLEEP.SYNCS 0x989680 ;  /* 0x009896800000895d */ /* 0x004fea0003900000 */
[----:B------:R-:W2:Y:S02]  /*9ac0*/  @!P0 SYNCS.PHASECHK.TRANS64 P0, [R0+URZ], R3 ;  /* 0x00000003000085a7 */ /* 0x000ea400080010ff */
[----:B--2---:R-:W-:Y:S05]  /*9ad0*/  @!P0 BRA `(.L_x_192) ;  /* 0xfffffffc00f08947 */ /* 0x004fea000383ffff */
[----:B------:R-:W-:Y:S05]  /*9ae0*/  BRA `(.L_x_193) ;  /* 0xffffffa000507947 */ /* 0x000fea000383ffff */
.L_x_68:
[----:B------:R-:W-:-:S07]  /*9af0*/  MOV R4, UR4 ;  /* 0x0000000400047c02 */ /* 0x000fce0008000f00 */
.L_x_194:
[----:B--2---:R2:W3:Y:S02]  /*9b00*/  SYNCS.PHASECHK.TRANS64.TRYWAIT P1, [R4+URZ+0x1d8], R7 ;  /* 0x0001d807040075a7 */ /* 0x0044e400080211ff */
[----:B---3--:R-:W-:Y:S05]  /*9b10*/  @!P1 NANOSLEEP.SYNCS 0x989680 ;  /* 0x009896800000995d */ /* 0x008fea0003900000 */
[----:B------:R-:W3:Y:S02]  /*9b20*/  @!P1 SYNCS.PHASECHK.TRANS64 P1, [R4+URZ+0x1d8], R7 ;  /* 0x0001d807040095a7 */ /* 0x000ee400080210ff */
[----:B---3--:R-:W-:Y:S05]  /*9b30*/  @!P1 BRA `(.L_x_194) ;  /* 0xfffffffc00f09947 */ /* 0x008fea000383ffff */
[----:B------:R-:W-:Y:S05]  /*9b40*/  BRA `(.L_x_195) ;  /* 0xffffffa000b87947 */ /* 0x000fea000383ffff */
.L_x_69:
[----:B--2---:R-:W-:-:S07]  /*9b50*/  MOV R4, UR4 ;  /* 0x0000000400047c02 */ /* 0x004fce0008000f00 */
.L_x_196:
[----:B--2---:R2:W3:Y:S02]  /*9b60*/  SYNCS.PHASECHK.TRANS64.TRYWAIT P1, [R4+URZ+0x1d0], R5 ;  /* 0x0001d005040075a7 */ /* 0x0044e400080211ff */
[----:B---3--:R-:W-:Y:S05]  /*9b70*/  @!P1 NANOSLEEP.SYNCS 0x989680 ;  /* 0x009896800000995d */ /* 0x008fea0003900000 */
[----:B------:R-:W3:Y:S02]  /*9b80*/  @!P1 SYNCS.PHASECHK.TRANS64 P1, [R4+URZ+0x1d0], R5 ;  /* 0x0001d005040095a7 */ /* 0x000ee400080210ff */
[----:B---3--:R-:W-:Y:S05]  /*9b90*/  @!P1 BRA `(.L_x_196) ;  /* 0xfffffffc00f09947 */ /* 0x008fea000383ffff */
[----:B------:R-:W-:Y:S05]  /*9ba0*/  BRA `(.L_x_197) ;  /* 0xffffffa000c07947 */ /* 0x000fea000383ffff */
.L_x_79:
[----:B--2---:R-:W-:-:S04]  /*9bb0*/  MOV R5, UR5 ;  /* 0x0000000500057c02 */ /* 0x004fc80008000f00 */
[----:B------:R2:W3:Y:S03]  /*9bc0*/  SYNCS.PHASECHK.TRANS64.TRYWAIT P0, [R5+URZ+0x8], R6 ;  /* 0x00000806050075a7 */ /* 0x0004e600080011ff */
[----:B---3--:R-:W-:Y:S05]  /*9bd0*/  @!P0 NANOSLEEP.SYNCS 0x989680 ;  /* 0x009896800000895d */ /* 0x008fea0003900000 */
[----:B------:R-:W3:Y:S02]  /*9be0*/  @!P0 SYNCS.PHASECHK.TRANS64 P0, [R5+URZ+0x8], R6 ;  /* 0x00000806050085a7 */ /* 0x000ee400080010ff */
[----:B---3--:R-:W-:Y:S05]  /*9bf0*/  @!P0 BRA `(.L_x_79) ;  /* 0xfffffffc00ec8947 */ /* 0x008fea000383ffff */
[----:B------:R-:W-:Y:S05]  /*9c00*/  BRA `(.L_x_78) ;  /* 0xffffffa400887947 */ /* 0x000fea000383ffff */
.L_x_81:
[----:B------:R-:W-:Y:S01]  /*9c10*/  BSSY B0, `(.L_x_198) ;  /* 0x0000006000007945 */ /* 0x000fe20003800000 */
[----:B------:R-:W-:-:S07]  /*9c20*/  MOV R15, 0xffffffff ;  /* 0xffffffff000f7802 */ /* 0x000fce0000000f00 */
[----:B-12--5:R-:W-:Y:S05]  /*9c30*/  WARPSYNC.COLLECTIVE R15, `(.L_x_199) ;  /* 0x000000000f0c7348 */ /* 0x026fea0003c00000 */
[----:B------:R-:W-:Y:S02]  /*9c40*/  ELECT P6, UR79, PT ;  /* 0x00000000004f782f */ /* 0x000fe400038c0000 */
[----:B------:R-:W-:Y:S01]  /*9c50*/  MOV R14, UR79 ;  /* 0x0000004f000e7c02 */ /* 0x000fe20008000f00 */
[----:B-12--5:R-:W-:Y:S10]  /*9c60*/  ENDCOLLECTIVE ;  /* 0x000000000000791b */ /* 0x026ff40003800000 */
.L_x_199:
[----:B------:R-:W-:Y:S05]  /*9c70*/  BSYNC B0 ;  /* 0x0000000000007941 */ /* 0x000fea0003800000 */
.L_x_198:
[----:B------:R-:W-:Y:S05]  /*9c80*/  BRA `(.L_x_200) ;  /* 0xffffffa400b87947 */ /* 0x000fea000383ffff */
.L_x_83:
[----:B--2---:R-:W-:-:S04]  /*9c90*/  MOV R3, UR5 ;  /* 0x0000000500037c02 */ /* 0x004fc80008000f00 */
[----:B------:R2:W3:Y:S03]  /*9ca0*/  SYNCS.PHASECHK.TRANS64.TRYWAIT P0, [R3+URZ+0x8], R4 ;  /* 0x00000804030075a7 */ /* 0x0004e600080011ff */
[----:B---3--:R-:W-:Y:S05]  /*9cb0*/  @!P0 NANOSLEEP.SYNCS 0x989680 ;  /* 0x009896800000895d */ /* 0x008fea0003900000 */
[----:B------:R-:W3:Y:S02]  /*9cc0*/  @!P0 SYNCS.PHASECHK.TRANS64 P0, [R3+URZ+0x8], R4 ;  /* 0x00000804030085a7 */ /* 0x000ee400080010ff */
[----:B---3--:R-:W-:Y:S05]  /*9cd0*/  @!P0 BRA `(.L_x_83) ;  /* 0xfffffffc00ec8947 */ /* 0x008fea000383ffff */
[----:B------:R-:W-:Y:S05]  /*9ce0*/  BRA `(.L_x_82) ;  /* 0xffffffa400bc7947 */ /* 0x000fea000383ffff */
.L_x_84:
[----:B------:R-:W-:-:S07]  /*9cf0*/  MOV R4, UR17 ;  /* 0x0000001100047c02 */ /* 0x000fce0008000f00 */
.L_x_201:
[----:B-1----:R1:W2:Y:S02]  /*9d00*/  SYNCS.PHASECHK.TRANS64.TRYWAIT P0, [R4+URZ+0x1d0], R5 ;  /* 0x0001d005040075a7 */ /* 0x0022a400080011ff */
[----:B--2---:R-:W-:Y:S05]  /*9d10*/  @!P0 NANOSLEEP.SYNCS 0x989680 ;  /* 0x009896800000895d */ /* 0x004fea0003900000 */
[----:B------:R-:W2:Y:S02]  /*9d20*/  @!P0 SYNCS.PHASECHK.TRANS64 P0, [R4+URZ+0x1d0], R5 ;  /* 0x0001d005040085a7 */ /* 0x000ea400080010ff */
[----:B--2---:R-:W-:Y:S05]  /*9d30*/  @!P0 BRA `(.L_x_201) ;  /* 0xfffffffc00f08947 */ /* 0x004fea000383ffff */
[----:B------:R-:W-:Y:S05]  /*9d40*/  BRA `(.L_x_202) ;  /* 0xffffffa800a87947 */ /* 0x000fea000383ffff */
.L_x_86:
[----:B------:R-:W-:-:S07]  /*9d50*/  MOV R4, UR22 ;  /* 0x0000001600047c02 */ /* 0x000fce0008000f00 */
.L_x_203:
[----:B-1----:R1:W2:Y:S02]  /*9d60*/  SYNCS.PHASECHK.TRANS64.TRYWAIT P0, [R4+URZ+0x1f0], R5 ;  /* 0x0001f005040075a7 */ /* 0x0022a400080011ff */
[----:B--2---:R-:W-:Y:S05]  /*9d70*/  @!P0 NANOSLEEP.SYNCS 0x989680 ;  /* 0x009896800000895d */ /* 0x004fea0003900000 */
[----:B------:R-:W2:Y:S02]  /*9d80*/  @!P0 SYNCS.PHASECHK.TRANS64 P0, [R4+URZ+0x1f0], R5 ;  /* 0x0001f005040085a7 */ /* 0x000ea400080010ff */
[----:B--2---:R-:W-:Y:S05]  /*9d90*/  @!P0 BRA `(.L_x_203) ;  /* 0xfffffffc00f08947 */ /* 0x004fea000383ffff */
[----:B------:R-:W-:Y:S05]  /*9da0*/  BRA `(.L_x_85) ;  /* 0xffffffa800c87947 */ /* 0x000fea000383ffff */
.L_x_90:
[----:B-1----:R-:W-:Y:S07]  /*9db0*/  MOV R4, UR10 ;  /* 0x0000000a00047c02 */ /* 0x002fee0008000f00 */
.L_x_204:
[----:B-1----:R1:W2:Y:S02]  /*9dc0*/  SYNCS.PHASECHK.TRANS64.TRYWAIT P0, [R4+URZ], R7 ;  /* 0x00000007040075a7 */ /* 0x0022a400080011ff */
[----:B--2---:R-:W-:Y:S05]  /*9dd0*/  @!P0 NANOSLEEP.SYNCS 0x989680 ;  /* 0x009896800000895d */ /* 0x004fea0003900000 */
[----:B------:R-:W2:Y:S02]  /*9de0*/  @!P0 SYNCS.PHASECHK.TRANS64 P0, [R4+URZ], R7 ;  /* 0x00000007040085a7 */ /* 0x000ea400080010ff */
[----:B--2---:R-:W-:Y:S05]  /*9df0*/  @!P0 BRA `(.L_x_204) ;  /* 0xfffffffc00f08947 */ /* 0x004fea000383ffff */
[----:B------:R-:W-:Y:S05]  /*9e00*/  BRA `(.L_x_89) ;  /* 0xffffffa800ec7947 */ /* 0x000fea000383ffff */
.L_x_94:
[----:B--2---:R-:W-:-:S07]  /*9e10*/  MOV R0, UR4 ;  /* 0x0000000400007c02 */ /* 0x004fce0008000f00 */
.L_x_205:
[----:B-1----:R1:W2:Y:S02]  /*9e20*/  SYNCS.PHASECHK.TRANS64.TRYWAIT P0, [R0+URZ], R5 ;  /* 0x00000005000075a7 */ /* 0x0022a400080011ff */
[----:B--2---:R-:W-:Y:S05]  /*9e30*/  @!P0 NANOSLEEP.SYNCS 0x989680 ;  /* 0x009896800000895d */ /* 0x004fea0003900000 */
[----:B------:R-:W2:Y:S02]  /*9e40*/  @!P0 SYNCS.PHASECHK.TRANS64 P0, [R0+URZ], R5 ;  /* 0x00000005000085a7 */ /* 0x000ea400080010ff */
[----:B--2---:R-:W-:Y:S05]  /*9e50*/  @!P0 BRA `(.L_x_205) ;  /* 0xfffffffc00f08947 */ /* 0x004fea000383ffff */
[----:B------:R-:W-:Y:S05]  /*9e60*/  BRA `(.L_x_206) ;  /* 0xffffffac00c47947 */ /* 0x000fea000383ffff */
.L_x_97:
[----:B------:R-:W-:-:S07]  /*9e70*/  MOV R0, UR17 ;  /* 0x0000001100007c02 */ /* 0x000fce0008000f00 */
.L_x_207:
[----:B-1----:R1:W2:Y:S02]  /*9e80*/  SYNCS.PHASECHK.TRANS64.TRYWAIT P1, [R0+URZ+0x200], R5 ;  /* 0x00020005000075a7 */ /* 0x0022a400080211ff */
[----:B--2---:R-:W-:Y:S05]  /*9e90*/  @!P1 NANOSLEEP.SYNCS 0x989680 ;  /* 0x009896800000995d */ /* 0x004fea0003900000 */
[----:B------:R-:W2:Y:S02]  /*9ea0*/  @!P1 SYNCS.PHASECHK.TRANS64 P1, [R0+URZ+0x200], R5 ;  /* 0x00020005000095a7 */ /* 0x000ea400080210ff */
[----:B--2---:R-:W-:Y:S05]  /*9eb0*/  @!P1 BRA `(.L_x_207) ;  /* 0xfffffffc00f09947 */ /* 0x004fea000383ffff */
[----:B------:R-:W-:Y:S05]  /*9ec0*/  BRA `(.L_x_208) ;  /* 0xffffffb000107947 */ /* 0x000fea000383ffff */
.L_x_102:
[----:B------:R-:W-:Y:S07]  /*9ed0*/  MOV R2, UR31 ;  /* 0x0000001f00027c02 */ /* 0x000fee0008000f00 */
.L_x_209:
[----:B--2---:R2:W3:Y:S02]  /*9ee0*/  SYNCS.PHASECHK.TRANS64.TRYWAIT P0, [R2+URZ+0x1d0], R3 ;  /* 0x0001d003020075a7 */ /* 0x0044e400080011ff */
[----:B---3--:R-:W-:Y:S05]  /*9ef0*/  @!P0 NANOSLEEP.SYNCS 0x989680 ;  /* 0x009896800000895d */ /* 0x008fea0003900000 */
[----:B------:R-:W3:Y:S02]  /*9f00*/  @!P0 SYNCS.PHASECHK.TRANS64 P0, [R2+URZ+0x1d0], R3 ;  /* 0x0001d003020085a7 */ /* 0x000ee400080010ff */
[----:B---3--:R-:W-:Y:S05]  /*9f10*/  @!P0 BRA `(.L_x_209) ;  /* 0xfffffffc00f08947 */ /* 0x008fea000383ffff */
[----:B------:R-:W-:Y:S05]  /*9f20*/  BRA `(.L_x_210) ;  /* 0xffffffb400507947 */ /* 0x000fea000383ffff */
.L_x_105:
[----:B------:R-:W-:Y:S07]  /*9f30*/  MOV R2, UR31 ;  /* 0x0000001f00027c02 */ /* 0x000fee0008000f00 */
.L_x_211:
[----:B-1----:R1:W2:Y:S02]  /*9f40*/  SYNCS.PHASECHK.TRANS64.TRYWAIT P2, [R2+URZ+0x1c8], R3 ;  /* 0x0001c803020075a7 */ /* 0x0022a400080411ff */
[----:B--2---:R-:W-:Y:S05]  /*9f50*/  @!P2 NANOSLEEP.SYNCS 0x989680 ;  /* 0x009896800000a95d */ /* 0x004fea0003900000 */
[----:B------:R-:W2:Y:S02]  /*9f60*/  @!P2 SYNCS.PHASECHK.TRANS64 P2, [R2+URZ+0x1c8], R3 ;  /* 0x0001c8030200a5a7 */ /* 0x000ea400080410ff */
[----:B--2---:R-:W-:Y:S05]  /*9f70*/  @!P2 BRA `(.L_x_211) ;  /* 0xfffffffc00f0a947 */ /* 0x004fea000383ffff */
[----:B------:R-:W-:Y:S05]  /*9f80*/  BRA `(.L_x_104) ;  /* 0xffffffb800b47947 */ /* 0x000fea000383ffff */
.L_x_108:
[----:B-1----:R-:W-:Y:S07]  /*9f90*/  MOV R3, UR31 ;  /* 0x0000001f00037c02 */ /* 0x002fee0008000f00 */
.L_x_212:
[----:B-1----:R1:W2:Y:S02]  /*9fa0*/  SYNCS.PHASECHK.TRANS64.TRYWAIT P1, [R3+URZ+0x1b0], R8 ;  /* 0x0001b008030075a7 */ /* 0x0022a400080211ff */
[----:B--2---:R-:W-:Y:S05]  /*9fb0*/  @!P1 NANOSLEEP.SYNCS 0x989680 ;  /* 0x009896800000995d */ /* 0x004fea0003900000 */
[----:B------:R-:W2:Y:S02]  /*9fc0*/  @!P1 SYNCS.PHASECHK.TRANS64 P1, [R3+URZ+0x1b0], R8 ;  /* 0x0001b008030095a7 */ /* 0x000ea400080210ff */
[----:B--2---:R-:W-:Y:S05]  /*9fd0*/  @!P1 BRA `(.L_x_212) ;  /* 0xfffffffc00f09947 */ /* 0x004fea000383ffff */
[----:B------:R-:W-:Y:S05]  /*9fe0*/  BRA `(.L_x_213) ;  /* 0xffffffbc00447947 */ /* 0x000fea000383ffff */
.L_x_109:
[----:B------:R-:W-:Y:S07]  /*9ff0*/  MOV R3, UR31 ;  /* 0x0000001f00037c02 */ /* 0x000fee0008000f00 */
.L_x_214:
[----:B-1----:R1:W2:Y:S02]  /*a000*/  SYNCS.PHASECHK.TRANS64.TRYWAIT P0, [R3+URZ+0x1b8], R8 ;  /* 0x0001b808030075a7 */ /* 0x0022a400080011ff */
[----:B--2---:R-:W-:Y:S05]  /*a010*/  @!P0 NANOSLEEP.SYNCS 0x989680 ;  /* 0x009896800000895d */ /* 0x004fea0003900000 */
[----:B------:R-:W2:Y:S02]  /*a020*/  @!P0 SYNCS.PHASECHK.TRANS64 P0, [R3+URZ+0x1b8], R8 ;  /* 0x0001b808030085a7 */ /* 0x000ea400080010ff */
[----:B--2---:R-:W-:Y:S05]  /*a030*/  @!P0 BRA `(.L_x_214) ;  /* 0xfffffffc00f08947 */ /* 0x004fea000383ffff */
[----:B------:R-:W-:Y:S05]  /*a040*/  BRA `(.L_x_215) ;  /* 0xffffffbc00a47947 */ /* 0x000fea000383ffff */
.L_x_111:
[----:B--2---:R-:W-:-:S07]  /*a050*/  MOV R0, UR31 ;  /* 0x0000001f00007c02 */ /* 0x004fce0008000f00 */
.L_x_216:
[----:B-1----:R1:W2:Y:S02]  /*a060*/  SYNCS.PHASECHK.TRANS64.TRYWAIT P0, [R0+URZ+0x1b0], R3 ;  /* 0x0001b003000075a7 */ /* 0x0022a400080011ff */
[----:B--2---:R-:W-:Y:S05]  /*a070*/  @!P0 NANOSLEEP.SYNCS 0x989680 ;  /* 0x009896800000895d */ /* 0x004fea0003900000 */
[----:B------:R-:W2:Y:S02]  /*a080*/  @!P0 SYNCS.PHASECHK.TRANS64 P0, [R0+URZ+0x1b0], R3 ;  /* 0x0001b003000085a7 */ /* 0x000ea400080010ff */
[----:B--2---:R-:W-:Y:S05]  /*a090*/  @!P0 BRA `(.L_x_216) ;  /* 0xfffffffc00f08947 */ /* 0x004fea000383ffff */
[----:B------:R-:W-:Y:S05]  /*a0a0*/  BRA `(.L_x_217) ;  /* 0xffffffc0002c7947 */ /* 0x000fea000383ffff */
.L_x_113:
[----:B------:R-:W-:Y:S07]  /*a0b0*/  MOV R0, UR44 ;  /* 0x0000002c00007c02 */ /* 0x000fee0008000f00 */
.L_x_218:
[----:B-1----:R1:W2:Y:S02]  /*a0c0*/  SYNCS.PHASECHK.TRANS64.TRYWAIT P0, [R0+URZ+0x1d0], R3 ;  /* 0x0001d003000075a7 */ /* 0x0022a400080011ff */
[----:B--2---:R-:W-:Y:S05]  /*a0d0*/  @!P0 NANOSLEEP.SYNCS 0x989680 ;  /* 0x009896800000895d */ /* 0x004fea0003900000 */
[----:B------:R-:W2:Y:S02]  /*a0e0*/  @!P0 SYNCS.PHASECHK.TRANS64 P0, [R0+URZ+0x1d0], R3 ;  /* 0x0001d003000085a7 */ /* 0x000ea400080010ff */
[----:B--2---:R-:W-:Y:S05]  /*a0f0*/  @!P0 BRA `(.L_x_218) ;  /* 0xfffffffc00f08947 */ /* 0x004fea000383ffff */
[----:B------:R-:W-:Y:S05]  /*a100*/  BRA `(.L_x_219) ;  /* 0xffffffc000fc7947 */ /* 0x000fea000383ffff */
.L_x_124:
[----:B---3--:R3:W1:Y:S02]  /*a110*/  SYNCS.PHASECHK.TRANS64.TRYWAIT P1, [R0+URZ+0x1a0], R5 ;  /* 0x0001a005000075a7 */ /* 0x00866400080211ff */
[----:B-1----:R-:W-:Y:S05]  /*a120*/  @!P1 NANOSLEEP.SYNCS 0x989680 ;  /* 0x009896800000995d */ /* 0x002fea0003900000 */
[----:B------:R-:W1:Y:S02]  /*a130*/  @!P1 SYNCS.PHASECHK.TRANS64 P1, [R0+URZ+0x1a0], R5 ;  /* 0x0001a005000095a7 */ /* 0x000e6400080210ff */
[----:B-1----:R-:W-:Y:S05]  /*a140*/  @!P1 BRA `(.L_x_124) ;  /* 0xfffffffc00f09947 */ /* 0x002fea000383ffff */
[----:B------:R-:W-:Y:S05]  /*a150*/  BRA `(.L_x_123) ;  /* 0xffffffd000c07947 */ /* 0x000fea000383ffff */
.L_x_126:
[----:B----4-:R4:W1:Y:S02]  /*a160*/  SYNCS.PHASECHK.TRANS64.TRYWAIT P0, [R104+URZ+0x1e0], R3 ;  /* 0x0001e003680075a7 */ /* 0x01086400080011ff */
[----:B-1----:R-:W-:Y:S05]  /*a170*/  @!P0 NANOSLEEP.SYNCS 0x989680 ;  /* 0x009896800000895d */ /* 0x002fea0003900000 */
[----:B------:R-:W1:Y:S02]  /*a180*/  @!P0 SYNCS.PHASECHK.TRANS64 P0, [R104+URZ+0x1e0], R3 ;  /* 0x0001e003680085a7 */ /* 0x000e6400080010ff */
[----:B-1----:R-:W-:Y:S05]  /*a190*/  @!P0 BRA `(.L_x_126) ;  /* 0xfffffffc00f08947 */ /* 0x002fea000383ffff */
[----:B------:R-:W-:Y:S05]  /*a1a0*/  BRA `(.L_x_125) ;  /* 0xffffffd400107947 */ /* 0x000fea000383ffff */
.L_x_135:
[----:B---3--:R3:W4:Y:S02]  /*a1b0*/  SYNCS.PHASECHK.TRANS64.TRYWAIT P0, [R117+URZ+0x1a0], R4 ;  /* 0x0001a004750075a7 */ /* 0x00872400080011ff */
[----:B----4-:R-:W-:Y:S05]  /*a1c0*/  @!P0 NANOSLEEP.SYNCS 0x989680 ;  /* 0x009896800000895d */ /* 0x010fea0003900000 */
[----:B------:R-:W4:Y:S02]  /*a1d0*/  @!P0 SYNCS.PHASECHK.TRANS64 P0, [R117+URZ+0x1a0], R4 ;  /* 0x0001a004750085a7 */ /* 0x000f2400080010ff */
[----:B----4-:R-:W-:Y:S05]  /*a1e0*/  @!P0 BRA `(.L_x_135) ;  /* 0xfffffffc00f08947 */ /* 0x010fea000383ffff */
[----:B------:R-:W-:Y:S05]  /*a1f0*/  BRA `(.L_x_134) ;  /* 0xffffffe000307947 */ /* 0x000fea000383ffff */
        .weak           $__internal_0_$__cuda_sm10x_tcgen05_guardrail_trap_col_being_dealloced_not_returned_by_alloc
        .type           $__internal_0_$__cuda_sm10x_tcgen05_guardrail_trap_col_being_dealloced_not_returned_by_alloc,@function
        .size           $__internal_0_$__cuda_sm10x_tcgen05_guardrail_trap_col_being_dealloced_not_returned_by_alloc,($__internal_1_$__cuda_sm10x_tcgen05_guardrail_trap_phase_invalid_during_alloc - $__internal_0_$__cuda_sm10x_tcgen05_guardrail_trap_col_being_dealloced_not_returned_by_alloc)
$__internal_0_$__cuda_sm10x_tcgen05_guardrail_trap_col_being_dealloced_not_returned_by_alloc:
[----:B------:R-:W-:Y:S05]  /*a200*/  BPT.TRAP 0x1 ;  /* 0x000000040000795c */ /* 0x000fea0000300000 */
[----:B------:R-:W-:-:S04]  /*a210*/  HFMA2 R3, -RZ, RZ, 0, 0 ;  /* 0x00000000ff037431 */ /* 0x000fc800000001ff */
[----:B------:R-:W-:Y:S05]  /*a220*/  RET.REL.NODEC R2 `(_ZN7cutlass13device_kernelINS_4conv6kernel13ConvUniversalINS1_16ConvProblemShapeILNS1_8OperatorE0ELi2EEENS1_10collective14CollectiveConvINS1_47MainloopSm100TmaUmmaWarpSpecializedImplicitGemmILS5_0ELi26ELi2ELi1ELi2EN4cute5tupleIJNSA_1CILi2EEENSC_ILi1EEESE_EEEEENSB_IJNSC_ILi128EEESH_NSB_IJNSC_ILi64EEEEEEEEENS_12float_e4m3_tESL_NSA_8TiledMMAINSA_8MMA_AtomIJNSA_10MMA_TraitsINSA_25SM100_MMA_F8F6F4_2x1SM_SSEJSL_SL_fSH_SH_NSA_17integral_constantINSA_4UMMA5MajorELSS_0EEEST_NSQ_INSR_7ScaleInELSU_0EEESV_EEEEEENSA_6LayoutINSB_IJSE_SE_SE_EEENSB_IJNSC_ILi0EEES10_S10_EEEEENSB_IJNSA_10UnderscoreES13_S13_EEEEENS7_6detail27Sm100ImplicitGemmTileTraitsINSA_25SM100_TMA_2SM_LOAD_IM2COLENSA_14ComposedLayoutINSA_7SwizzleILi2ELi4ELi3EEENSA_18smem_ptr_flag_bitsILi8EEENSY_INSB_IJNSC_ILi8EEESI_EEENSB_IJSI_SE_EEEEEEEvEENS17_INSA_18SM100_TMA_2SM_LOADES1I_vEEEENS_8epilogue10collective18CollectiveEpilogueINS1N_23Sm100TmaWarpSpecializedILi2ELi2ELi32ELb0ELb0EEEJNSB_IJSI_SH_SJ_EEENSB_IJNSY_ISI_SE_EENSY_INSB_IJNSC_ILi32EEESD_EEENSB_IJSE_SI_EEEEEEEESL_NSB_IJNSB_IJlllEEESE_S10_EEESL_S20_NS1N_6fusion15FusionCallbacksIS1R_NS21_17LinearCombinationISL_fSL_fLNS_15FloatRoundStyleE2EEES1S_S1Y_JEEENSA_5SM1004TMEM4LOAD26SM100_TMEM_LOAD_32dp32b32xENSA_20SM90_TMA_LOAD_IM2COLENS19_INS1A_ILi1ELi4ELi3EEES1D_NSY_INSB_IJS1E_S1U_EEENSB_IJS1U_SE_EEEEEEENSA_39AutoVectorizingCopyWithAssumedAlignmentILi128EEENSA_21SM90_TMA_STORE_IM2COLES2G_S2I_S2I_EEEvvEEEEvNT_6ParamsE) ;  /* 0xffffff5c02747950 */ /* 0x000fea0003c3ffff */
        .weak           $__internal_1_$__cuda_sm10x_tcgen05_guardrail_trap_phase_invalid_during_alloc
        .type           $__internal_1_$__cuda_sm10x_tcgen05_guardrail_trap_phase_invalid_during_alloc,@function
        .size           $__internal_1_$__cuda_sm10x_tcgen05_guardrail_trap_phase_invalid_during_alloc,($__internal_2_$__cuda_sm10x_tcgen05_guardrail_trap_unallocated_columns_being_dealloced - $__internal_1_$__cuda_sm10x_tcgen05_guardrail_trap_phase_invalid_during_alloc)
$__internal_1_$__cuda_sm10x_tcgen05_guardrail_trap_phase_invalid_during_alloc:
[----:B------:R-:W-:Y:S05]  /*a230*/  BPT.TRAP 0x1 ;  /* 0x000000040000795c */ /* 0x000fea0000300000 */
[----:B------:R-:W-:-:S04]  /*a240*/  MOV R5, 0x0 ;  /* 0x0000000000057802 */ /* 0x000fc80000000f00 */
[----:B------:R-:W-:Y:S05]  /*a250*/  RET.REL.NODEC R4 `(_ZN7cutlass13device_kernelINS_4conv6kernel13ConvUniversalINS1_16ConvProblemShapeILNS1_8OperatorE0ELi2EEENS1_10collective14CollectiveConvINS1_47MainloopSm100TmaUmmaWarpSpecializedImplicitGemmILS5_0ELi26ELi2ELi1ELi2EN4cute5tupleIJNSA_1CILi2EEENSC_ILi1EEESE_EEEEENSB_IJNSC_ILi128EEESH_NSB_IJNSC_ILi64EEEEEEEEENS_12float_e4m3_tESL_NSA_8TiledMMAINSA_8MMA_AtomIJNSA_10MMA_TraitsINSA_25SM100_MMA_F8F6F4_2x1SM_SSEJSL_SL_fSH_SH_NSA_17integral_constantINSA_4UMMA5MajorELSS_0EEEST_NSQ_INSR_7ScaleInELSU_0EEESV_EEEEEENSA_6LayoutINSB_IJSE_SE_SE_EEENSB_IJNSC_ILi0EEES10_S10_EEEEENSB_IJNSA_10UnderscoreES13_S13_EEEEENS7_6detail27Sm100ImplicitGemmTileTraitsINSA_25SM100_TMA_2SM_LOAD_IM2COLENSA_14ComposedLayoutINSA_7SwizzleILi2ELi4ELi3EEENSA_18smem_ptr_flag_bitsILi8EEENSY_INSB_IJNSC_ILi8EEESI_EEENSB_IJSI_SE_EEEEEEEvEENS17_INSA_18SM100_TMA_2SM_LOADES1I_vEEEENS_8epilogue10collective18CollectiveEpilogueINS1N_23Sm100TmaWarpSpecializedILi2ELi2ELi32ELb0ELb0EEEJNSB_IJSI_SH_SJ_EEENSB_IJNSY_ISI_SE_EENSY_INSB_IJNSC_ILi32EEESD_EEENSB_IJSE_SI_EEEEEEEESL_NSB_IJNSB_IJlllEEESE_S10_EEESL_S20_NS1N_6fusion15FusionCallbacksIS1R_NS21_17LinearCombinationISL_fSL_fLNS_15FloatRoundStyleE2EEES1S_S1Y_JEEENSA_5SM1004TMEM4LOAD26SM100_TMEM_LOAD_32dp32b32xENSA_20SM90_TMA_LOAD_IM2COLENS19_INS1A_ILi1ELi4ELi3EEES1D_NSY_INSB_IJS1E_S1U_EEENSB_IJS1U_SE_EEEEEEENSA_39AutoVectorizingCopyWithAssumedAlignmentILi128EEENSA_21SM90_TMA_STORE_IM2COLES2G_S2I_S2I_EEEvvEEEEvNT_6ParamsE) ;  /* 0xffffff5c04687950 */ /* 0x000fea0003c3ffff */
        .weak           $__internal_2_$__cuda_sm10x_tcgen05_guardrail_trap_unallocated_columns_being_dealloced
        .type           $__internal_2_$__cuda_sm10x_tcgen05_guardrail_trap_unallocated_columns_being_dealloced,@function
        .size           $__internal_2_$__cuda_sm10x_tcgen05_guardrail_trap_unallocated_columns_being_dealloced,(.L_x_221 - $__internal_2_$__cuda_sm10x_tcgen05_guardrail_trap_unallocated_columns_being_dealloced)
$__internal_2_$__cuda_sm10x_tcgen05_guardrail_trap_unallocated_columns_being_dealloced:
[----:B------:R-:W-:Y:S05]  /*a260*/  BPT.TRAP 0x1 ;  /* 0x000000040000795c */ /* 0x000fea0000300000 */
[----:B------:R-:W-:-:S04]  /*a270*/  HFMA2 R3, -RZ, RZ, 0, 0 ;  /* 0x00000000ff037431 */ /* 0x000fc800000001ff */
[----:B------:R-:W-:Y:S05]  /*a280*/  RET.REL.NODEC R2 `(_ZN7cutlass13device_kernelINS_4conv6kernel13ConvUniversalINS1_16ConvProblemShapeILNS1_8OperatorE0ELi2EEENS1_10collective14CollectiveConvINS1_47MainloopSm100TmaUmmaWarpSpecializedImplicitGemmILS5_0ELi26ELi2ELi1ELi2EN4cute5tupleIJNSA_1CILi2EEENSC_ILi1EEESE_EEEEENSB_IJNSC_ILi128EEESH_NSB_IJNSC_ILi64EEEEEEEEENS_12float_e4m3_tESL_NSA_8TiledMMAINSA_8MMA_AtomIJNSA_10MMA_TraitsINSA_25SM100_MMA_F8F6F4_2x1SM_SSEJSL_SL_fSH_SH_NSA_17integral_constantINSA_4UMMA5MajorELSS_0EEEST_NSQ_INSR_7ScaleInELSU_0EEESV_EEEEEENSA_6LayoutINSB_IJSE_SE_SE_EEENSB_IJNSC_ILi0EEES10_S10_EEEEENSB_IJNSA_10UnderscoreES13_S13_EEEEENS7_6detail27Sm100ImplicitGemmTileTraitsINSA_25SM100_TMA_2SM_LOAD_IM2COLENSA_14ComposedLayoutINSA_7SwizzleILi2ELi4ELi3EEENSA_18smem_ptr_flag_bitsILi8EEENSY_INSB_IJNSC_ILi8EEESI_EEENSB_IJSI_SE_EEEEEEEvEENS17_INSA_18SM100_TMA_2SM_LOADES1I_vEEEENS_8epilogue10collective18CollectiveEpilogueINS1N_23Sm100TmaWarpSpecializedILi2ELi2ELi32ELb0ELb0EEEJNSB_IJSI_SH_SJ_EEENSB_IJNSY_ISI_SE_EENSY_INSB_IJNSC_ILi32EEESD_EEENSB_IJSE_SI_EEEEEEEESL_NSB_IJNSB_IJlllEEESE_S10_EEESL_S20_NS1N_6fusion15FusionCallbacksIS1R_NS21_17LinearCombinationISL_fSL_fLNS_15FloatRoundStyleE2EEES1S_S1Y_JEEENSA_5SM1004TMEM4LOAD26SM100_TMEM_LOAD_32dp32b32xENSA_20SM90_TMA_LOAD_IM2COLENS19_INS1A_ILi1ELi4ELi3EEES1D_NSY_INSB_IJS1E_S1U_EEENSB_IJS1U_SE_EEEEEEENSA_39AutoVectorizingCopyWithAssumedAlignmentILi128EEENSA_21SM90_TMA_STORE_IM2COLES2G_S2I_S2I_EEEvvEEEEvNT_6ParamsE) ;  /* 0xffffff5c025c7950 */ /* 0x000fea0003c3ffff */
.L_x_220:
[----:B------:R-:W-:-:S00]  /*a290*/  BRA `(.L_x_220) ;  /* 0xfffffffc00fc7947 */ /* 0x000fc0000383ffff */
[----:B------:R-:W-:-:S00]  /*a2a0*/  NOP ;  /* 0x0000000000007918 */ /* 0x000fc00000000000 */
        /* <DEDUP_REMOVED lines=13> */
.L_x_221:


//--------------------- .nv.global.init           --------------------------
	.section	.nv.global.init,"aw",@progbits
.nv.global.init:
	.type		$str$29,@object
	.size		$str$29,($str$30 - $str$29)
$str$29:
        /*0000*/ 	.byte	0x28, 0x61, 0x64, 0x64, 0x72, 0x65, 0x73, 0x73, 0x20, 0x26, 0x20, 0x6d, 0x61, 0x73, 0x6b, 0x29
        /*0010*/ 	.byte	0x20, 0x3d, 0x3d, 0x20, 0x30, 0x00
	.type		$str$30,@object
	.size		$str$30,($str$28 - $str$30)
$str$30:
        /*0016*/ 	.byte	0x2f, 0x74, 0x6d, 0x70, 0x2f, 0x63, 0x75, 0x74, 0x6c, 0x61, 0x73, 0x73, 0x5f, 0x73, 0x77, 0x65
        /*0026*/ 	.byte	0x65, 0x70, 0x5f, 0x73, 0x72, 0x63, 0x2f, 0x69, 0x6e, 0x63, 0x6c, 0x75, 0x64, 0x65, 0x2f, 0x63
        /*0036*/ 	.byte	0x75, 0x74, 0x65, 0x2f, 0x70, 0x6f, 0x69, 0x6e, 0x74, 0x65, 0x72, 0x5f, 0x66, 0x6c, 0x61, 0x67
        /*0046*/ 	.byte	0x67, 0x65, 0x64, 0x2e, 0x68, 0x70, 0x70, 0x00
	.type		$str$28,@object
	.size		$str$28,($str$27 - $str$28)
$str$28:
        /*004e*/ 	.byte	0x2f, 0x74, 0x6d, 0x70, 0x2f, 0x63, 0x75, 0x74, 0x6c, 0x61, 0x73, 0x73, 0x5f, 0x73, 0x77, 0x65
        /*005e*/ 	.byte	0x65, 0x70, 0x5f, 0x73, 0x72, 0x63, 0x2f, 0x69, 0x6e, 0x63, 0x6c, 0x75, 0x64, 0x65, 0x2f, 0x63
        /*006e*/ 	.byte	0x75, 0x74, 0x65, 0x2f, 0x61, 0x74, 0x6f, 0x6d, 0x2f, 0x63, 0x6f, 0x70, 0x79, 0x5f, 0x74, 0x72
        /*007e*/ 	.byte	0x61, 0x69, 0x74, 0x73, 0x5f, 0x73, 0x6d, 0x31, 0x30, 0x30, 0x2e, 0x68, 0x70, 0x70, 0x00
	.type		$str$27,@object
	.size		$str$27,(__unnamed_1 - $str$27)
$str$27:
        /*008d*/ 	.byte	0x28, 0x28, 0x75, 0x69, 0x6e, 0x74, 0x33, 0x32, 0x5f, 0x74, 0x28, 0x74, 0x68, 0x72, 0x65, 0x61
        /*009d*/ 	.byte	0x64, 0x49, 0x64, 0x78, 0x2e, 0x78, 0x29, 0x20, 0x2f, 0x20, 0x33, 0x32, 0x29, 0x20, 0x25, 0x20
        /*00ad*/ 	.byte	0x34, 0x29, 0x20, 0x3d, 0x3d, 0x20, 0x28, 0x28, 0x28, 0x74, 0x6d, 0x65, 0x6d, 0x5f, 0x61, 0x64
        /*00bd*/ 	.byte	0x64, 0x72, 0x20, 0x3e, 0x3e, 0x20, 0x31, 0x36, 0x29, 0x20, 0x2f, 0x20, 0x33, 0x32, 0x29, 0x20
        /*00cd*/ 	.byte	0x25, 0x20, 0x34, 0x29, 0x00
	.type		__unnamed_1,@object
	.size		__unnamed_1,(__unnamed_2 - __unnamed_1)
__unnamed_1:
        /*00d2*/ 	.byte	0x61, 0x75, 0x74, 0x6f, 0x20, 0x63, 0x75, 0x74, 0x65, 0x3a, 0x3a, 0x61, 0x73, 0x5f, 0x70, 0x6f
        /* <DEDUP_REMOVED lines=24> */
        /*0262*/ 	.byte	0x3a, 0x3a, 0x43, 0x3c, 0x34, 0x30, 0x39, 0x36, 0x3e, 0x3e, 0x3e, 0x3e, 0x5d, 0x00
	.type		__unnamed_2,@object
	.size		__unnamed_2,(.L_2 - __unnamed_2)
__unnamed_2:
        /* <DEDUP_REMOVED lines=40> */
        /*04f0*/ 	.byte	0x74, 0x65, 0x3a, 0x3a, 0x43, 0x3c, 0x30, 0x3e, 0x3e, 0x3e, 0x3e, 0x5d, 0x00
.L_2:


//--------------------- .nv.shared._ZN7cutlass13device_kernelINS_4conv6kernel13ConvUniversalINS1_16ConvProblemShapeILNS1_8OperatorE0ELi2EEENS1_10collective14CollectiveConvINS1_47MainloopSm100TmaUmmaWarpSpecializedImplicitGemmILS5_0ELi26ELi2ELi1ELi2EN4cute5tupleIJNSA_1CILi2EEENSC_ILi1EEESE_EEEEENSB_IJNSC_ILi128EEESH_NSB_IJNSC_ILi64EEEEEEEEENS_12float_e4m3_tESL_NSA_8TiledMMAINSA_8MMA_AtomIJNSA_10MMA_TraitsINSA_25SM100_MMA_F8F6F4_2x1SM_SSEJSL_SL_fSH_SH_NSA_17integral_constantINSA_4UMMA5MajorELSS_0EEEST_NSQ_INSR_7ScaleInELSU_0EEESV_EEEEEENSA_6LayoutINSB_IJSE_SE_SE_EEENSB_IJNSC_ILi0EEES10_S10_EEEEENSB_IJNSA_10UnderscoreES13_S13_EEEEENS7_6detail27Sm100ImplicitGemmTileTraitsINSA_25SM100_TMA_2SM_LOAD_IM2COLENSA_14ComposedLayoutINSA_7SwizzleILi2ELi4ELi3EEENSA_18smem_ptr_flag_bitsILi8EEENSY_INSB_IJNSC_ILi8EEESI_EEENSB_IJSI_SE_EEEEEEEvEENS17_INSA_18SM100_TMA_2SM_LOADES1I_vEEEENS_8epilogue10collective18CollectiveEpilogueINS1N_23Sm100TmaWarpSpecializedILi2ELi2ELi32ELb0ELb0EEEJNSB_IJSI_SH_SJ_EEENSB_IJNSY_ISI_SE_EENSY_INSB_IJNSC_ILi32EEESD_EEENSB_IJSE_SI_EEEEEEEESL_NSB_IJNSB_IJlllEEESE_S10_EEESL_S20_NS1N_6fusion15FusionCallbacksIS1R_NS21_17LinearCombinationISL_fSL_fLNS_15FloatRoundStyleE2EEES1S_S1Y_JEEENSA_5SM1004TMEM4LOAD26SM100_TMEM_LOAD_32dp32b32xENSA_20SM90_TMA_LOAD_IM2COLENS19_INS1A_ILi1ELi4ELi3EEES1D_NSY_INSB_IJS1E_S1U_EEENSB_IJS1U_SE_EEEEEEENSA_39AutoVectorizingCopyWithAssumedAlignmentILi128EEENSA_21SM90_TMA_STORE_IM2COLES2G_S2I_S2I_EEEvvEEEEvNT_6ParamsE --------------------------
	.section	.nv.shared._ZN7cutlass13device_kernelINS_4conv6kernel13ConvUniversalINS1_16ConvProblemShapeILNS1_8OperatorE0ELi2EEENS1_10collective14CollectiveConvINS1_47MainloopSm100TmaUmmaWarpSpecializedImplicitGemmILS5_0ELi26ELi2ELi1ELi2EN4cute5tupleIJNSA_1CILi2EEENSC_ILi1EEESE_EEEEENSB_IJNSC_ILi128EEESH_NSB_IJNSC_ILi64EEEEEEEEENS_12float_e4m3_tESL_NSA_8TiledMMAINSA_8MMA_AtomIJNSA_10MMA_TraitsINSA_25SM100_MMA_F8F6F4_2x1SM_SSEJSL_SL_fSH_SH_NSA_17integral_constantINSA_4UMMA5MajorELSS_0EEEST_NSQ_INSR_7ScaleInELSU_0EEESV_EEEEEENSA_6LayoutINSB_IJSE_SE_SE_EEENSB_IJNSC_ILi0EEES10_S10_EEEEENSB_IJNSA_10UnderscoreES13_S13_EEEEENS7_6detail27Sm100ImplicitGemmTileTraitsINSA_25SM100_TMA_2SM_LOAD_IM2COLENSA_14ComposedLayoutINSA_7SwizzleILi2ELi4ELi3EEENSA_18smem_ptr_flag_bitsILi8EEENSY_INSB_IJNSC_ILi8EEESI_EEENSB_IJSI_SE_EEEEEEEvEENS17_INSA_18SM100_TMA_2SM_LOADES1I_vEEEENS_8epilogue10collective18CollectiveEpilogueINS1N_23Sm100TmaWarpSpecializedILi2ELi2ELi32ELb0ELb0EEEJNSB_IJSI_SH_SJ_EEENSB_IJNSY_ISI_SE_EENSY_INSB_IJNSC_ILi32EEESD_EEENSB_IJSE_SI_EEEEEEEESL_NSB_IJNSB_IJlllEEESE_S10_EEESL_S20_NS1N_6fusion15FusionCallbacksIS1R_NS21_17LinearCombinationISL_fSL_fLNS_15FloatRoundStyleE2EEES1S_S1Y_JEEENSA_5SM1004TMEM4LOAD26SM100_TMEM_LOAD_32dp32b32xENSA_20SM90_TMA_LOAD_IM2COLENS19_INS1A_ILi1ELi4ELi3EEES1D_NSY_INSB_IJS1E_S1U_EEENSB_IJS1U_SE_EEEEEEENSA_39AutoVectorizingCopyWithAssumedAlignmentILi128EEENSA_21SM90_TMA_STORE_IM2COLES2G_S2I_S2I_EEEvvEEEEvNT_6ParamsE,"aw",@nobits
	.sectionflags	@""
	.align	16
	.zero		1024


//--------------------- .nv.shared.reserved.0     --------------------------
	.section	.nv.shared.reserved.0,"aw",@nobits
	.weak		__nv_reservedSMEM_offset_0_alias
	.size		__nv_reservedSMEM_offset_0_alias, 0, 64
	.other		__nv_reservedSMEM_offset_0_alias,@"STO_CUDA_RESERVED_SHARED STV_DEFAULT"
__nv_reservedSMEM_offset_0_alias:
	.zero		0
.nv.shared.reserved.0:
	.zero		64
	.weak		__nv_reservedSMEM_tcgen05_partition
	.type		__nv_reservedSMEM_tcgen05_partition,@object
	.size		__nv_reservedSMEM_tcgen05_partition,(.L_0 - __nv_reservedSMEM_tcgen05_partition)
__nv_reservedSMEM_tcgen05_partition:
	.zero		32
.L_0:


//--------------------- .nv.global                --------------------------
	.section	.nv.global,"aw",@nobits
.nv.global:
	.type		_ZN39_INTERNAL_6ad37a59_4_k_cu_79d0eb9f_33194cute1_E,@object
	.size		_ZN39_INTERNAL_6ad37a59_4_k_cu_79d0eb9f_33194cute1_E,(_ZN39_INTERNAL_6ad37a59_4_k_cu_79d0eb9f_33194cuda3std3__45__cpo6cbeginE - _ZN39_INTERNAL_6ad37a59_4_k_cu_79d0eb9f_33194cute1_E)
_ZN39_INTERNAL_6ad37a59_4_k_cu_79d0eb9f_33194cute1_E:
	.zero		1
	.type		_ZN39_INTERNAL_6ad37a59_4_k_cu_79d0eb9f_33194cuda3std3__45__cpo6cbeginE,@object
	.size		_ZN39_INTERNAL_6ad37a59_4_k_cu_79d0eb9f_33194cuda3std3__45__cpo6cbeginE,(_ZN39_INTERNAL_6ad37a59_4_k_cu_79d0eb9f_33194cuda3std3__48in_placeE - _ZN39_INTERNAL_6ad37a59_4_k_cu_79d0eb9f_33194cuda3std3__45__cpo6cbeginE)
_ZN39_INTERNAL_6ad37a59_4_k_cu_79d0eb9f_33194cuda3std3__45__cpo6cbeginE:
	.zero		1
	.type		_ZN39_INTERNAL_6ad37a59_4_k_cu_79d0eb9f_33194cuda3std3__48in_placeE,@object
	.size		_ZN39_INTERNAL_6ad37a59_4_k_cu_79d0eb9f_33194cuda3std3__48in_placeE,(_ZN39_INTERNAL_6ad37a59_4_k_cu_79d0eb9f_33194cuda3std6ranges3__45__cpo9iter_moveE - _ZN39_INTERNAL_6ad37a59_4_k_cu_79d0eb9f_33194cuda3std3__48in_placeE)
_ZN39_INTERNAL_6ad37a59_4_k_cu_79d0eb9f_33194cuda3std3__48in_placeE:
	.zero		1
	.type		_ZN39_INTERNAL_6ad37a59_4_k_cu_79d0eb9f_33194cuda3std6ranges3__45__cpo9iter_moveE,@object
	.size		_ZN39_INTERNAL_6ad37a59_4_k_cu_79d0eb9f_33194cuda3std6ranges3__45__cpo9iter_moveE,(_ZN39_INTERNAL_6ad37a59_4_k_cu_79d0eb9f_33194cuda3std3__45__cpo5beginE - _ZN39_INTERNAL_6ad37a59_4_k_cu_79d0eb9f_33194cuda3std6ranges3__45__cpo9iter_moveE)
_ZN39_INTERNAL_6ad37a59_4_k_cu_79d0eb9f_33194cuda3std6ranges3__45__cpo9iter_moveE:
	.zero		1
	.type		_ZN39_INTERNAL_6ad37a59_4_k_cu_79d0eb9f_33194cuda3std3__45__cpo5beginE,@object
	.size		_ZN39_INTERNAL_6ad37a59_4_k_cu_79d0eb9f_33194cuda3std3__45__cpo5beginE,(_ZN39_INTERNAL_6ad37a59_4_k_cu_79d0eb9f_33194cuda3std3__441_GLOBAL__N__6ad37a59_4_k_cu_79d0eb9f_33196ignoreE - _ZN39_INTERNAL_6ad37a59_4_k_cu_79d0eb9f_33194cuda3std3__45__cpo5beginE)
_ZN39_INTERNAL_6ad37a59_4_k_cu_79d0eb9f_33194cuda3std3__45__cpo5beginE:
	.zero		1
	.type		_ZN39_INTERNAL_6ad37a59_4_k_cu_79d0eb9f_33194cuda3std3__441_GLOBAL__N__6ad37a59_4_k_cu_79d0eb9f_33196ignoreE,@object
	.size		_ZN39_INTERNAL_6ad37a59_4_k_cu_79d0eb9f_33194cuda3std3__441_GLOBAL__N__6ad37a59_4_k_cu_79d0eb9f_33196ignoreE,(_ZN39_INTERNAL_6ad37a59_4_k_cu_79d0eb9f_33194cute7productE - _ZN39_INTERNAL_6ad37a59_4_k_cu_79d0eb9f_33194cuda3std3__441_GLOBAL__N__6ad37a59_4_k_cu_79d0eb9f_33196ignoreE)
_ZN39_INTERNAL_6ad37a59_4_k_cu_79d0eb9f_33194cuda3std3__441_GLOBAL__N__6ad37a59_4_k_cu_79d0eb9f_33196ignoreE:
	.zero		1
	.type		_ZN39_INTERNAL_6ad37a59_4_k_cu_79d0eb9f_33194cute7productE,@object
	.size		_ZN39_INTERNAL_6ad37a59_4_k_cu_79d0eb9f_33194cute7productE,(_ZN39_INTERNAL_6ad37a59_4_k_cu_79d0eb9f_33194cuda3std3__45__cpo3endE - _ZN39_INTERNAL_6ad37a59_4_k_cu_79d0eb9f_33194cute7productE)
_ZN39_INTERNAL_6ad37a59_4_k_cu_79d0eb9f_33194cute7productE:
	.zero		1
	.type		_ZN39_INTERNAL_6ad37a59_4_k_cu_79d0eb9f_33194cuda3std3__45__cpo3endE,@object
	.size		_ZN39_INTERNAL_6ad37a59_4_k_cu_79d0eb9f_33194cuda3std3__45__cpo3endE,(_ZN39_INTERNAL_6ad37a59_4_k_cu_79d0eb9f_33194cuda3std3__419piecewise_constructE - _ZN39_INTERNAL_6ad37a59_4_k_cu_79d0eb9f_33194cuda3std3__45__cpo3endE)
_ZN39_INTERNAL_6ad37a59_4_k_cu_79d0eb9f_33194cuda3std3__45__cpo3endE:
	.zero		1
	.type		_ZN39_INTERNAL_6ad37a59_4_k_cu_79d0eb9f_33194cuda3std3__419piecewise_constructE,@object
	.size		_ZN39_INTERNAL_6ad37a59_4_k_cu_79d0eb9f_33194cuda3std3__419piecewise_constructE,(_ZN39_INTERNAL_6ad37a59_4_k_cu_79d0eb9f_33194cuda3std3__45__cpo4cendE - _ZN39_INTERNAL_6ad37a59_4_k_cu_79d0eb9f_33194cuda3std3__419piecewise_constructE)
_ZN39_INTERNAL_6ad37a59_4_k_cu_79d0eb9f_33194cuda3std3__419piecewise_constructE:
	.zero		1
	.type		_ZN39_INTERNAL_6ad37a59_4_k_cu_79d0eb9f_33194cuda3std3__45__cpo4cendE,@object
	.size		_ZN39_INTERNAL_6ad37a59_4_k_cu_79d0eb9f_33194cuda3std3__45__cpo4cendE,(_ZN39_INTERNAL_6ad37a59_4_k_cu_79d0eb9f_33194cuda3std6ranges3__45__cpo4swapE - _ZN39_INTERNAL_6ad37a59_4_k_cu_79d0eb9f_33194cuda3std3__45__cpo4cendE)
_ZN39_INTERNAL_6ad37a59_4_k_cu_79d0eb9f_33194cuda3std3__45__cpo4cendE:
	.zero		1
	.type		_ZN39_INTERNAL_6ad37a59_4_k_cu_79d0eb9f_33194cuda3std6ranges3__45__cpo4swapE,@object
	.size		_ZN39_INTERNAL_6ad37a59_4_k_cu_79d0eb9f_33194cuda3std6ranges3__45__cpo4swapE,(.L_10 - _ZN39_INTERNAL_6ad37a59_4_k_cu_79d0eb9f_33194cuda3std6ranges3__45__cpo4swapE)
_ZN39_INTERNAL_6ad37a59_4_k_cu_79d0eb9f_33194cuda3std6ranges3__45__cpo4swapE:
	.zero		1
.L_10:


//--------------------- .nv.constant0._ZN7cutlass13device_kernelINS_4conv6kernel13ConvUniversalINS1_16ConvProblemShapeILNS1_8OperatorE0ELi2EEENS1_10collective14CollectiveConvINS1_47MainloopSm100TmaUmmaWarpSpecializedImplicitGemmILS5_0ELi26ELi2ELi1ELi2EN4cute5tupleIJNSA_1CILi2EEENSC_ILi1EEESE_EEEEENSB_IJNSC_ILi128EEESH_NSB_IJNSC_ILi64EEEEEEEEENS_12float_e4m3_tESL_NSA_8TiledMMAINSA_8MMA_AtomIJNSA_10MMA_TraitsINSA_25SM100_MMA_F8F6F4_2x1SM_SSEJSL_SL_fSH_SH_NSA_17integral_constantINSA_4UMMA5MajorELSS_0EEEST_NSQ_INSR_7ScaleInELSU_0EEESV_EEEEEENSA_6LayoutINSB_IJSE_SE_SE_EEENSB_IJNSC_ILi0EEES10_S10_EEEEENSB_IJNSA_10UnderscoreES13_S13_EEEEENS7_6detail27Sm100ImplicitGemmTileTraitsINSA_25SM100_TMA_2SM_LOAD_IM2COLENSA_14ComposedLayoutINSA_7SwizzleILi2ELi4ELi3EEENSA_18smem_ptr_flag_bitsILi8EEENSY_INSB_IJNSC_ILi8EEESI_EEENSB_IJSI_SE_EEEEEEEvEENS17_INSA_18SM100_TMA_2SM_LOADES1I_vEEEENS_8epilogue10collective18CollectiveEpilogueINS1N_23Sm100TmaWarpSpecializedILi2ELi2ELi32ELb0ELb0EEEJNSB_IJSI_SH_SJ_EEENSB_IJNSY_ISI_SE_EENSY_INSB_IJNSC_ILi32EEESD_EEENSB_IJSE_SI_EEEEEEEESL_NSB_IJNSB_IJlllEEESE_S10_EEESL_S20_NS1N_6fusion15FusionCallbacksIS1R_NS21_17LinearCombinationISL_fSL_fLNS_15FloatRoundStyleE2EEES1S_S1Y_JEEENSA_5SM1004TMEM4LOAD26SM100_TMEM_LOAD_32dp32b32xENSA_20SM90_TMA_LOAD_IM2COLENS19_INS1A_ILi1ELi4ELi3EEES1D_NSY_INSB_IJS1E_S1U_EEENSB_IJS1U_SE_EEEEEEENSA_39AutoVectorizingCopyWithAssumedAlignmentILi128EEENSA_21SM90_TMA_STORE_IM2COLES2G_S2I_S2I_EEEvvEEEEvNT_6ParamsE --------------------------
	.section	.nv.constant0._ZN7cutlass13device_kernelINS_4conv6kernel13ConvUniversalINS1_16ConvProblemShapeILNS1_8OperatorE0ELi2EEENS1_10collective14CollectiveConvINS1_47MainloopSm100TmaUmmaWarpSpecializedImplicitGemmILS5_0ELi26ELi2ELi1ELi2EN4cute5tupleIJNSA_1CILi2EEENSC_ILi1EEESE_EEEEENSB_IJNSC_ILi128EEESH_NSB_IJNSC_ILi64EEEEEEEEENS_12float_e4m3_tESL_NSA_8TiledMMAINSA_8MMA_AtomIJNSA_10MMA_TraitsINSA_25SM100_MMA_F8F6F4_2x1SM_SSEJSL_SL_fSH_SH_NSA_17integral_constantINSA_4UMMA5MajorELSS_0EEEST_NSQ_INSR_7ScaleInELSU_0EEESV_EEEEEENSA_6LayoutINSB_IJSE_SE_SE_EEENSB_IJNSC_ILi0EEES10_S10_EEEEENSB_IJNSA_10UnderscoreES13_S13_EEEEENS7_6detail27Sm100ImplicitGemmTileTraitsINSA_25SM100_TMA_2SM_LOAD_IM2COLENSA_14ComposedLayoutINSA_7SwizzleILi2ELi4ELi3EEENSA_18smem_ptr_flag_bitsILi8EEENSY_INSB_IJNSC_ILi8EEESI_EEENSB_IJSI_SE_EEEEEEEvEENS17_INSA_18SM100_TMA_2SM_LOADES1I_vEEEENS_8epilogue10collective18CollectiveEpilogueINS1N_23Sm100TmaWarpSpecializedILi2ELi2ELi32ELb0ELb0EEEJNSB_IJSI_SH_SJ_EEENSB_IJNSY_ISI_SE_EENSY_INSB_IJNSC_ILi32EEESD_EEENSB_IJSE_SI_EEEEEEEESL_NSB_IJNSB_IJlllEEESE_S10_EEESL_S20_NS1N_6fusion15FusionCallbacksIS1R_NS21_17LinearCombinationISL_fSL_fLNS_15FloatRoundStyleE2EEES1S_S1Y_JEEENSA_5SM1004TMEM4LOAD26SM100_TMEM_LOAD_32dp32b32xENSA_20SM90_TMA_LOAD_IM2COLENS19_INS1A_ILi1ELi4ELi3EEES1D_NSY_INSB_IJS1E_S1U_EEENSB_IJS1U_SE_EEEEEEENSA_39AutoVectorizingCopyWithAssumedAlignmentILi128EEENSA_21SM90_TMA_STORE_IM2COLES2G_S2I_S2I_EEEvvEEEEvNT_6ParamsE,"a",@progbits
	.sectionflags	@""
	.align	4
.nv.constant0._ZN7cutlass13device_kernelINS_4conv6kernel13ConvUniversalINS1_16ConvProblemShapeILNS1_8OperatorE0ELi2EEENS1_10collective14CollectiveConvINS1_47MainloopSm100TmaUmmaWarpSpecializedImplicitGemmILS5_0ELi26ELi2ELi1ELi2EN4cute5tupleIJNSA_1CILi2EEENSC_ILi1EEESE_EEEEENSB_IJNSC_ILi128EEESH_NSB_IJNSC_ILi64EEEEEEEEENS_12float_e4m3_tESL_NSA_8TiledMMAINSA_8MMA_AtomIJNSA_10MMA_TraitsINSA_25SM100_MMA_F8F6F4_2x1SM_SSEJSL_SL_fSH_SH_NSA_17integral_constantINSA_4UMMA5MajorELSS_0EEEST_NSQ_INSR_7ScaleInELSU_0EEESV_EEEEEENSA_6LayoutINSB_IJSE_SE_SE_EEENSB_IJNSC_ILi0EEES10_S10_EEEEENSB_IJNSA_10UnderscoreES13_S13_EEEEENS7_6detail27Sm100ImplicitGemmTileTraitsINSA_25SM100_TMA_2SM_LOAD_IM2COLENSA_14ComposedLayoutINSA_7SwizzleILi2ELi4ELi3EEENSA_18smem_ptr_flag_bitsILi8EEENSY_INSB_IJNSC_ILi8EEESI_EEENSB_IJSI_SE_EEEEEEEvEENS17_INSA_18SM100_TMA_2SM_LOADES1I_vEEEENS_8epilogue10collective18CollectiveEpilogueINS1N_23Sm100TmaWarpSpecializedILi2ELi2ELi32ELb0ELb0EEEJNSB_IJSI_SH_SJ_EEENSB_IJNSY_ISI_SE_EENSY_INSB_IJNSC_ILi32EEESD_EEENSB_IJSE_SI_EEEEEEEESL_NSB_IJNSB_IJlllEEESE_S10_EEESL_S20_NS1N_6fusion15FusionCallbacksIS1R_NS21_17LinearCombinationISL_fSL_fLNS_15FloatRoundStyleE2EEES1S_S1Y_JEEENSA_5SM1004TMEM4LOAD26SM100_TMEM_LOAD_32dp32b32xENSA_20SM90_TMA_LOAD_IM2COLENS19_INS1A_ILi1ELi4ELi3EEES1D_NSY_INSB_IJS1E_S1U_EEENSB_IJS1U_SE_EEEEEEENSA_39AutoVectorizingCopyWithAssumedAlignmentILi128EEENSA_21SM90_TMA_STORE_IM2COLES2G_S2I_S2I_EEEvvEEEEvNT_6ParamsE:
	.zero		2944


//--------------------- SYMBOLS --------------------------

	.type		.nv.reservedSmem.offset0,@object
	.size		.nv.reservedSmem.offset0,0x4
	.type		.nv.reservedSmem.cap,@object
	.size		.nv.reservedSmem.cap,0x4
	.type		__assertfail,@function
